	.target	sm_90a

	.elftype	@"ET_EXEC"


//--------------------- .note.nv.tkinfo           --------------------------
	.section	.note.nv.tkinfo,"",@"SHT_NOTE"
	.sectionflags	@"SHF_NOTE_NV_TKINFO"
	.tkinfo
        /*0018*/ 	.word	0x00000002
        /*0030*/ 	.string	""
        /*0030*/ 	.string	"ptxas"
        /*0030*/ 	.string	"Cuda compilation tools, release 13.0, V13.0.88"
        /*0030*/ 	.string	"Build cuda_13.0.r13.0/compiler.36424714_0"
        /*0030*/ 	.string	"-arch sm_90a -m 64 "



//--------------------- .note.nv.cuinfo           --------------------------
	.section	.note.nv.cuinfo,"",@"SHT_NOTE"
	.sectionflags	@"SHF_NOTE_NV_CUINFO"
        /*0018*/ 	.short	0x0002
        /*001a*/ 	.short	0x005a
        /*001c*/ 	.short	0x0082
	.zero		2


//--------------------- .nv.info                  --------------------------
	.section	.nv.info,"",@"SHT_CUDA_INFO"
	.align	4


	//----- nvinfo : EIATTR_REGCOUNT
	.align		4
        /*0000*/ 	.byte	0x04, 0x2f
        /*0002*/ 	.short	(.L_15 - .L_14)
	.align		4
.L_14:
        /*0004*/ 	.word	index@(_ZN7cutlass13device_kernelINS_4gemm6kernel13GemmUniversalIN4cute5tupleIJiiiiEEENS1_10collective13CollectiveMmaINS1_34MainloopSm90TmaGmmaWarpSpecializedILi5ENS5_IJNS4_1CILi1EEESB_SB_EEENS1_35KernelTmaWarpSpecializedCooperativeEEENS5_IJNSA_ILi128EEENSA_ILi256EEESF_EEENS_10bfloat16_tENS5_IJlSB_lEEESI_SJ_NS4_8TiledMMAINS4_8MMA_AtomIJNS4_4SM904GMMA28MMA_64x256x16_F32BF16BF16_SSILNSN_5MajorE0ELSP_0ELNSN_7ScaleInE1ELSQ_1EEEEEENS4_6LayoutINS5_IJNSA_ILi2EEESB_SB_EEENS5_IJSB_NSA_ILi0EEESW_EEEEENS5_IJNS4_10UnderscoreESZ_SZ_EEEEENS4_13SM90_TMA_LOADENS4_14ComposedLayoutINS4_7SwizzleILi3ELi4ELi3EEENS4_18smem_ptr_flag_bitsILi16EEENST_INS5_IJNSA_ILi8EEENSA_ILi64EEEEEENS5_IJS19_SB_EEEEEEEvNS4_8identityES12_S1D_vS1E_EENS_8epilogue10collective6detail29Sm90TmaWarpSpecializedAdapterINS1H_15DefaultEpilogueISI_SJ_SJ_NS1G_6thread17LinearCombinationISI_Li1EffLNS1L_9ScaleType4KindE0ELNS_15FloatRoundStyleE2ESI_EENS1_15EpilogueDefaultEEEEEvvEEEEvNT_6ParamsE)
        /*0008*/ 	.word	0x000000a8


	//----- nvinfo : EIATTR_FRAME_SIZE
	.align		4
.L_15:
        /*000c*/ 	.byte	0x04, 0x11
        /*000e*/ 	.short	(.L_17 - .L_16)
	.align		4
.L_16:
        /*0010*/ 	.word	index@(_ZN7cutlass13device_kernelINS_4gemm6kernel13GemmUniversalIN4cute5tupleIJiiiiEEENS1_10collective13CollectiveMmaINS1_34MainloopSm90TmaGmmaWarpSpecializedILi5ENS5_IJNS4_1CILi1EEESB_SB_EEENS1_35KernelTmaWarpSpecializedCooperativeEEENS5_IJNSA_ILi128EEENSA_ILi256EEESF_EEENS_10bfloat16_tENS5_IJlSB_lEEESI_SJ_NS4_8TiledMMAINS4_8MMA_AtomIJNS4_4SM904GMMA28MMA_64x256x16_F32BF16BF16_SSILNSN_5MajorE0ELSP_0ELNSN_7ScaleInE1ELSQ_1EEEEEENS4_6LayoutINS5_IJNSA_ILi2EEESB_SB_EEENS5_IJSB_NSA_ILi0EEESW_EEEEENS5_IJNS4_10UnderscoreESZ_SZ_EEEEENS4_13SM90_TMA_LOADENS4_14ComposedLayoutINS4_7SwizzleILi3ELi4ELi3EEENS4_18smem_ptr_flag_bitsILi16EEENST_INS5_IJNSA_ILi8EEENSA_ILi64EEEEEENS5_IJS19_SB_EEEEEEEvNS4_8identityES12_S1D_vS1E_EENS_8epilogue10collective6detail29Sm90TmaWarpSpecializedAdapterINS1H_15DefaultEpilogueISI_SJ_SJ_NS1G_6thread17LinearCombinationISI_Li1EffLNS1L_9ScaleType4KindE0ELNS_15FloatRoundStyleE2ESI_EENS1_15EpilogueDefaultEEEEEvvEEEEvNT_6ParamsE)
        /*0014*/ 	.word	0x00000000


	//----- nvinfo : EIATTR_MIN_STACK_SIZE
	.align		4
.L_17:
        /*0018*/ 	.byte	0x04, 0x12
        /*001a*/ 	.short	(.L_19 - .L_18)
	.align		4
.L_18:
        /*001c*/ 	.word	index@(_ZN7cutlass13device_kernelINS_4gemm6kernel13GemmUniversalIN4cute5tupleIJiiiiEEENS1_10collective13CollectiveMmaINS1_34MainloopSm90TmaGmmaWarpSpecializedILi5ENS5_IJNS4_1CILi1EEESB_SB_EEENS1_35KernelTmaWarpSpecializedCooperativeEEENS5_IJNSA_ILi128EEENSA_ILi256EEESF_EEENS_10bfloat16_tENS5_IJlSB_lEEESI_SJ_NS4_8TiledMMAINS4_8MMA_AtomIJNS4_4SM904GMMA28MMA_64x256x16_F32BF16BF16_SSILNSN_5MajorE0ELSP_0ELNSN_7ScaleInE1ELSQ_1EEEEEENS4_6LayoutINS5_IJNSA_ILi2EEESB_SB_EEENS5_IJSB_NSA_ILi0EEESW_EEEEENS5_IJNS4_10UnderscoreESZ_SZ_EEEEENS4_13SM90_TMA_LOADENS4_14ComposedLayoutINS4_7SwizzleILi3ELi4ELi3EEENS4_18smem_ptr_flag_bitsILi16EEENST_INS5_IJNSA_ILi8EEENSA_ILi64EEEEEENS5_IJS19_SB_EEEEEEEvNS4_8identityES12_S1D_vS1E_EENS_8epilogue10collective6detail29Sm90TmaWarpSpecializedAdapterINS1H_15DefaultEpilogueISI_SJ_SJ_NS1G_6thread17LinearCombinationISI_Li1EffLNS1L_9ScaleType4KindE0ELNS_15FloatRoundStyleE2ESI_EENS1_15EpilogueDefaultEEEEEvvEEEEvNT_6ParamsE)
        /*0020*/ 	.word	0x00000000
.L_19:


//--------------------- .nv.compat                --------------------------
	.section	.nv.compat,"",@"SHT_CUDA_COMPAT_INFO"
	.align	4
        /*0000*/ 	.byte	0x02, 0x09, 0x01, 0x00, 0x02, 0x02, 0x04, 0x00, 0x02, 0x05, 0x05, 0x00, 0x03, 0x07, 0x01, 0x01
        /*0010*/ 	.byte	0x02, 0x03, 0x01, 0x00, 0x02, 0x06, 0x01, 0x00, 0x04, 0x0b, 0x08, 0x00, 0x00, 0x00, 0x00, 0x00
        /*0020*/ 	.byte	0x00, 0x00, 0x00, 0x00


//--------------------- .nv.info._ZN7cutlass13device_kernelINS_4gemm6kernel13GemmUniversalIN4cute5tupleIJiiiiEEENS1_10collective13CollectiveMmaINS1_34MainloopSm90TmaGmmaWarpSpecializedILi5ENS5_IJNS4_1CILi1EEESB_SB_EEENS1_35KernelTmaWarpSpecializedCooperativeEEENS5_IJNSA_ILi128EEENSA_ILi256EEESF_EEENS_10bfloat16_tENS5_IJlSB_lEEESI_SJ_NS4_8TiledMMAINS4_8MMA_AtomIJNS4_4SM904GMMA28MMA_64x256x16_F32BF16BF16_SSILNSN_5MajorE0ELSP_0ELNSN_7ScaleInE1ELSQ_1EEEEEENS4_6LayoutINS5_IJNSA_ILi2EEESB_SB_EEENS5_IJSB_NSA_ILi0EEESW_EEEEENS5_IJNS4_10UnderscoreESZ_SZ_EEEEENS4_13SM90_TMA_LOADENS4_14ComposedLayoutINS4_7SwizzleILi3ELi4ELi3EEENS4_18smem_ptr_flag_bitsILi16EEENST_INS5_IJNSA_ILi8EEENSA_ILi64EEEEEENS5_IJS19_SB_EEEEEEEvNS4_8identityES12_S1D_vS1E_EENS_8epilogue10collective6detail29Sm90TmaWarpSpecializedAdapterINS1H_15DefaultEpilogueISI_SJ_SJ_NS1G_6thread17LinearCombinationISI_Li1EffLNS1L_9ScaleType4KindE0ELNS_15FloatRoundStyleE2ESI_EENS1_15EpilogueDefaultEEEEEvvEEEEvNT_6ParamsE --------------------------
	.section	.nv.info._ZN7cutlass13device_kernelINS_4gemm6kernel13GemmUniversalIN4cute5tupleIJiiiiEEENS1_10collective13CollectiveMmaINS1_34MainloopSm90TmaGmmaWarpSpecializedILi5ENS5_IJNS4_1CILi1EEESB_SB_EEENS1_35KernelTmaWarpSpecializedCooperativeEEENS5_IJNSA_ILi128EEENSA_ILi256EEESF_EEENS_10bfloat16_tENS5_IJlSB_lEEESI_SJ_NS4_8TiledMMAINS4_8MMA_AtomIJNS4_4SM904GMMA28MMA_64x256x16_F32BF16BF16_SSILNSN_5MajorE0ELSP_0ELNSN_7ScaleInE1ELSQ_1EEEEEENS4_6LayoutINS5_IJNSA_ILi2EEESB_SB_EEENS5_IJSB_NSA_ILi0EEESW_EEEEENS5_IJNS4_10UnderscoreESZ_SZ_EEEEENS4_13SM90_TMA_LOADENS4_14ComposedLayoutINS4_7SwizzleILi3ELi4ELi3EEENS4_18smem_ptr_flag_bitsILi16EEENST_INS5_IJNSA_ILi8EEENSA_ILi64EEEEEENS5_IJS19_SB_EEEEEEEvNS4_8identityES12_S1D_vS1E_EENS_8epilogue10collective6detail29Sm90TmaWarpSpecializedAdapterINS1H_15DefaultEpilogueISI_SJ_SJ_NS1G_6thread17LinearCombinationISI_Li1EffLNS1L_9ScaleType4KindE0ELNS_15FloatRoundStyleE2ESI_EENS1_15EpilogueDefaultEEEEEvvEEEEvNT_6ParamsE,"",@"SHT_CUDA_INFO"
	.sectionflags	@""
	.align	4


	//----- nvinfo : EIATTR_CUDA_API_VERSION
	.align		4
        /*0000*/ 	.byte	0x04, 0x37
        /*0002*/ 	.short	(.L_21 - .L_20)
.L_20:
        /*0004*/ 	.word	0x00000082


	//----- nvinfo : EIATTR_KPARAM_INFO
	.align		4
.L_21:
        /*0008*/ 	.byte	0x04, 0x17
        /*000a*/ 	.short	(.L_23 - .L_22)
.L_22:
        /*000c*/ 	.word	0x00000000
        /*0010*/ 	.short	0x0000
        /*0012*/ 	.short	0x0070
        /*0014*/ 	.byte	0x00, 0xf0, 0x01, 0x10


	//----- nvinfo : EIATTR_SPARSE_MMA_MASK
	.align		4
.L_23:
        /*0018*/ 	.byte	0x03, 0x50
        /*001a*/ 	.short	0x0000


	//----- nvinfo : EIATTR_MAXREG_COUNT
	.align		4
        /*001c*/ 	.byte	0x03, 0x1b
        /*001e*/ 	.short	0x00a8


	//----- nvinfo : EIATTR_NUM_BARRIERS
	.align		4
        /*0020*/ 	.byte	0x02, 0x4c
        /*0022*/ 	.byte	0x01
	.zero		1


	//----- nvinfo : EIATTR_EXTERNS
	.align		4
        /*0024*/ 	.byte	0x04, 0x0f
        /*0026*/ 	.short	(.L_25 - .L_24)


	//   ....[0]....
	.align		4
.L_24:
        /*0028*/ 	.word	index@(__assertfail)


	//----- nvinfo : EIATTR_MERCURY_ISA_VERSION
	.align		4
.L_25:
        /*002c*/ 	.byte	0x03, 0x5f
        /*002e*/ 	.short	0x0101


	//----- nvinfo : EIATTR_INT_WARP_WIDE_INSTR_OFFSETS
	.align		4
        /*0030*/ 	.byte	0x04, 0x31
        /*0032*/ 	.short	(.L_27 - .L_26)


	//   ....[0]....
.L_26:
        /*0034*/ 	.word	0x000003d0


	//   ....[1]....
        /*0038*/ 	.word	0x00000400


	//   ....[2]....
        /*003c*/ 	.word	0x000004e0


	//----- nvinfo : EIATTR_COOP_GROUP_MASK_REGIDS
	.align		4
.L_27:
        /*0040*/ 	.byte	0x04, 0x29
        /*0042*/ 	.short	(.L_29 - .L_28)


	//   ....[0]....
.L_28:
        /*0044*/ 	.word	0xffffffff


	//   ....[1]....
        /*0048*/ 	.word	0xffffffff


	//   ....[2]....
        /*004c*/ 	.word	0xffffffff


	//   ....[3]....
        /*0050*/ 	.word	0xffffffff


	//   ....[4]....
        /*0054*/ 	.word	0xffffffff


	//----- nvinfo : EIATTR_COOP_GROUP_INSTR_OFFSETS
	.align		4
.L_29:
        /*0058*/ 	.byte	0x04, 0x28
        /*005a*/ 	.short	(.L_31 - .L_30)


	//   ....[0]....
.L_30:
        /*005c*/ 	.word	0x00000060


	//   ....[1]....
        /*0060*/ 	.word	0x00000070


	//   ....[2]....
        /*0064*/ 	.word	0x00000130


	//   ....[3]....
        /*0068*/ 	.word	0x000002e0


	//   ....[4]....
        /*006c*/ 	.word	0x00000f90


	//----- nvinfo : EIATTR_REG_RECONFIG
	.align		4
.L_31:
        /*0070*/ 	.byte	0x01, 0x54
	.zero		2


	//----- nvinfo : EIATTR_SYSCALL_OFFSETS
	.align		4
        /*0074*/ 	.byte	0x04, 0x46
        /*0076*/ 	.short	(.L_33 - .L_32)


	//   ....[0]....
.L_32:
        /*0078*/ 	.word	0x00001150


	//----- nvinfo : EIATTR_MBARRIER_INSTR_OFFSETS
	.align		4
.L_33:
        /*007c*/ 	.byte	0x04, 0x39
        /*007e*/ 	.short	(.L_35 - .L_34)


	//   ....[0]....
.L_34:
        /*0080*/ 	.word	0x00000230
        /*0084*/ 	.word	0x000000ff
        /*0088*/ 	.word	0x00000000
        /*008c*/ 	.short	0x0100
        /*008e*/ 	.byte	0x08
	.zero		1


	//   ....[1]....
        /*0090*/ 	.word	0x00000240
        /*0094*/ 	.word	0x000000ff
        /*0098*/ 	.word	0x00000028
        /*009c*/ 	.short	0x0100
        /*009e*/ 	.byte	0x08
	.zero		1


	//   ....[2]....
        /*00a0*/ 	.word	0x00000250
        /*00a4*/ 	.word	0x000000ff
        /*00a8*/ 	.word	0x00000008
        /*00ac*/ 	.short	0x0100
        /*00ae*/ 	.byte	0x08
	.zero		1


	//   ....[3]....
        /*00b0*/ 	.word	0x00000260
        /*00b4*/ 	.word	0x000000ff
        /*00b8*/ 	.word	0x00000030
        /*00bc*/ 	.short	0x0100
        /*00be*/ 	.byte	0x08
	.zero		1


	//   ....[4]....
        /*00c0*/ 	.word	0x00000270
        /*00c4*/ 	.word	0x000000ff
        /*00c8*/ 	.word	0x00000010
        /*00cc*/ 	.short	0x0100
        /*00ce*/ 	.byte	0x08
	.zero		1


	//   ....[5]....
        /*00d0*/ 	.word	0x00000280
        /*00d4*/ 	.word	0x000000ff
        /*00d8*/ 	.word	0x00000038
        /*00dc*/ 	.short	0x0100
        /*00de*/ 	.byte	0x08
	.zero		1


	//   ....[6]....
        /*00e0*/ 	.word	0x00000290
        /*00e4*/ 	.word	0x000000ff
        /*00e8*/ 	.word	0x00000018
        /*00ec*/ 	.short	0x0100
        /*00ee*/ 	.byte	0x08
	.zero		1


	//   ....[7]....
        /*00f0*/ 	.word	0x000002a0
        /*00f4*/ 	.word	0x000000ff
        /*00f8*/ 	.word	0x00000040
        /*00fc*/ 	.short	0x0100
        /*00fe*/ 	.byte	0x08
	.zero		1


	//   ....[8]....
        /*0100*/ 	.word	0x000002b0
        /*0104*/ 	.word	0x000000ff
        /*0108*/ 	.word	0x00000020
        /*010c*/ 	.short	0x0100
        /*010e*/ 	.byte	0x08
	.zero		1


	//   ....[9]....
        /*0110*/ 	.word	0x000002c0
        /*0114*/ 	.word	0x000000ff
        /*0118*/ 	.word	0x00000048
        /*011c*/ 	.short	0x0100
        /*011e*/ 	.byte	0x08
	.zero		1


	//   ....[10]....
        /*0120*/ 	.word	0x00000550
        /*0124*/ 	.word	0x000000ff
        /*0128*/ 	.word	0x00000060
        /*012c*/ 	.short	0x0100
        /*012e*/ 	.byte	0x06
	.zero		1


	//   ....[11]....
        /*0130*/ 	.word	0x000005b0
        /*0134*/ 	.word	0x000000ff
        /*0138*/ 	.word	0x00000068
        /*013c*/ 	.short	0x0100
        /*013e*/ 	.byte	0x06
	.zero		1


	//   ....[12]....
        /*0140*/ 	.word	0x000011d0
        /*0144*/ 	.word	0x00000003
        /*0148*/ 	.word	0x00000000
        /*014c*/ 	.short	0x010a
        /*014e*/ 	.byte	0x3f
	.zero		1


	//   ....[13]....
        /*0150*/ 	.word	0x00001210
        /*0154*/ 	.word	0x00000003
        /*0158*/ 	.word	0x00000000
        /*015c*/ 	.short	0x010a
        /*015e*/ 	.byte	0x3f
	.zero		1


	//   ....[14]....
        /*0160*/ 	.word	0x000017e0
        /*0164*/ 	.word	0x000000ff
        /*0168*/ 	.word	0x00000000
        /*016c*/ 	.short	0x010a
        /*016e*/ 	.byte	0x09
	.zero		1


	//   ....[15]....
        /*0170*/ 	.word	0x00001820
        /*0174*/ 	.word	0x000000ff
        /*0178*/ 	.word	0x00000000
        /*017c*/ 	.short	0x010a
        /*017e*/ 	.byte	0x09
	.zero		1


	//   ....[16]....
        /*0180*/ 	.word	0x00001cb0
        /*0184*/ 	.word	0x000000ff
        /*0188*/ 	.word	0x00000000
        /*018c*/ 	.short	0x0101
        /*018e*/ 	.byte	0x08
	.zero		1


	//   ....[17]....
        /*0190*/ 	.word	0x00001eb0
        /*0194*/ 	.word	0x000000ff
        /*0198*/ 	.word	0x00000000
        /*019c*/ 	.short	0x0101
        /*019e*/ 	.byte	0x06
	.zero		1


	//   ....[18]....
        /*01a0*/ 	.word	0x0000ad20
        /*01a4*/ 	.word	0x0000000e
        /*01a8*/ 	.word	0x00000028
        /*01ac*/ 	.short	0x010a
        /*01ae*/ 	.byte	0x3f
	.zero		1


	//   ....[19]....
        /*01b0*/ 	.word	0x0000b160
        /*01b4*/ 	.word	0x00000006
        /*01b8*/ 	.word	0x00000068
        /*01bc*/ 	.short	0x0101
        /*01be*/ 	.byte	0x3f
	.zero		1


	//   ....[20]....
        /*01c0*/ 	.word	0x0000b890
        /*01c4*/ 	.word	0x00000007
        /*01c8*/ 	.word	0x00000000
        /*01cc*/ 	.short	0x010a
        /*01ce*/ 	.byte	0x3f
	.zero		1


	//   ....[21]....
        /*01d0*/ 	.word	0x0000b910
        /*01d4*/ 	.word	0x00000009
        /*01d8*/ 	.word	0x00000000
        /*01dc*/ 	.short	0x010a
        /*01de*/ 	.byte	0x3f
	.zero		1


	//   ....[22]....
        /*01e0*/ 	.word	0x0000b9a0
        /*01e4*/ 	.word	0x00000006
        /*01e8*/ 	.word	0x00000000
        /*01ec*/ 	.short	0x010a
        /*01ee*/ 	.byte	0x3f
	.zero		1


	//   ....[23]....
        /*01f0*/ 	.word	0x0000ba30
        /*01f4*/ 	.word	0x00000009
        /*01f8*/ 	.word	0x00000000
        /*01fc*/ 	.short	0x010a
        /*01fe*/ 	.byte	0x3f
	.zero		1


	//   ....[24]....
        /*0200*/ 	.word	0x0000bac0
        /*0204*/ 	.word	0x00000003
        /*0208*/ 	.word	0x00000000
        /*020c*/ 	.short	0x010a
        /*020e*/ 	.byte	0x3f
	.zero		1


	//   ....[25]....
        /*0210*/ 	.word	0x0000bb20
        /*0214*/ 	.word	0x00000003
        /*0218*/ 	.word	0x00000000
        /*021c*/ 	.short	0x010a
        /*021e*/ 	.byte	0x3f
	.zero		1


	//   ....[26]....
        /*0220*/ 	.word	0x0000bb80
        /*0224*/ 	.word	0x00000004
        /*0228*/ 	.word	0x00000000
        /*022c*/ 	.short	0x010a
        /*022e*/ 	.byte	0x3f
	.zero		1


	//   ....[27]....
        /*0230*/ 	.word	0x0000bc50
        /*0234*/ 	.word	0x0000000e
        /*0238*/ 	.word	0x00000028
        /*023c*/ 	.short	0x010a
        /*023e*/ 	.byte	0x3f
	.zero		1


	//   ....[28]....
        /*0240*/ 	.word	0x0000bd20
        /*0244*/ 	.word	0x00000007
        /*0248*/ 	.word	0x00000000
        /*024c*/ 	.short	0x010a
        /*024e*/ 	.byte	0x3f
	.zero		1


	//   ....[29]....
        /*0250*/ 	.word	0x0000bd70
        /*0254*/ 	.word	0x00000009
        /*0258*/ 	.word	0x00000000
        /*025c*/ 	.short	0x010a
        /*025e*/ 	.byte	0x3f
	.zero		1


	//   ....[30]....
        /*0260*/ 	.word	0x0000bdc0
        /*0264*/ 	.word	0x00000006
        /*0268*/ 	.word	0x00000000
        /*026c*/ 	.short	0x010a
        /*026e*/ 	.byte	0x3f
	.zero		1


	//   ....[31]....
        /*0270*/ 	.word	0x0000be10
        /*0274*/ 	.word	0x00000009
        /*0278*/ 	.word	0x00000000
        /*027c*/ 	.short	0x010a
        /*027e*/ 	.byte	0x3f
	.zero		1


	//----- nvinfo : EIATTR_NUM_MBARRIERS
	.align		4
.L_35:
        /*0280*/ 	.byte	0x03, 0x38
        /*0282*/ 	.short	0x000c


	//----- nvinfo : EIATTR_EXIT_INSTR_OFFSETS
	.align		4
        /*0284*/ 	.byte	0x04, 0x1c
        /*0286*/ 	.short	(.L_37 - .L_36)


	//   ....[0]....
.L_36:
        /*0288*/ 	.word	0x00000600


	//   ....[1]....
        /*028c*/ 	.word	0x00000ec0


	//   ....[2]....
        /*0290*/ 	.word	0x0000a390


	//   ....[3]....
        /*0294*/ 	.word	0x0000a9c0


	//   ....[4]....
        /*0298*/ 	.word	0x0000bb10


	//----- nvinfo : EIATTR_MAX_THREADS
	.align		4
.L_37:
        /*029c*/ 	.byte	0x04, 0x05
        /*029e*/ 	.short	(.L_39 - .L_38)
.L_38:
        /*02a0*/ 	.word	0x00000180
        /*02a4*/ 	.word	0x00000001
        /*02a8*/ 	.word	0x00000001


	//----- nvinfo : EIATTR_CRS_STACK_SIZE
	.align		4
.L_39:
        /*02ac*/ 	.byte	0x04, 0x1e
        /*02ae*/ 	.short	(.L_41 - .L_40)
.L_40:
        /*02b0*/ 	.word	0x00000000


	//----- nvinfo : EIATTR_CBANK_PARAM_SIZE
	.align		4
.L_41:
        /*02b4*/ 	.byte	0x03, 0x19
        /*02b6*/ 	.short	0x0470


	//----- nvinfo : EIATTR_PARAM_CBANK
	.align		4
        /*02b8*/ 	.byte	0x04, 0x0a
        /*02ba*/ 	.short	(.L_43 - .L_42)
	.align		4
.L_42:
        /*02bc*/ 	.word	index@(.nv.constant0._ZN7cutlass13device_kernelINS_4gemm6kernel13GemmUniversalIN4cute5tupleIJiiiiEEENS1_10collective13CollectiveMmaINS1_34MainloopSm90TmaGmmaWarpSpecializedILi5ENS5_IJNS4_1CILi1EEESB_SB_EEENS1_35KernelTmaWarpSpecializedCooperativeEEENS5_IJNSA_ILi128EEENSA_ILi256EEESF_EEENS_10bfloat16_tENS5_IJlSB_lEEESI_SJ_NS4_8TiledMMAINS4_8MMA_AtomIJNS4_4SM904GMMA28MMA_64x256x16_F32BF16BF16_SSILNSN_5MajorE0ELSP_0ELNSN_7ScaleInE1ELSQ_1EEEEEENS4_6LayoutINS5_IJNSA_ILi2EEESB_SB_EEENS5_IJSB_NSA_ILi0EEESW_EEEEENS5_IJNS4_10UnderscoreESZ_SZ_EEEEENS4_13SM90_TMA_LOADENS4_14ComposedLayoutINS4_7SwizzleILi3ELi4ELi3EEENS4_18smem_ptr_flag_bitsILi16EEENST_INS5_IJNSA_ILi8EEENSA_ILi64EEEEEENS5_IJS19_SB_EEEEEEEvNS4_8identityES12_S1D_vS1E_EENS_8epilogue10collective6detail29Sm90TmaWarpSpecializedAdapterINS1H_15DefaultEpilogueISI_SJ_SJ_NS1G_6thread17LinearCombinationISI_Li1EffLNS1L_9ScaleType4KindE0ELNS_15FloatRoundStyleE2ESI_EENS1_15EpilogueDefaultEEEEEvvEEEEvNT_6ParamsE)
        /*02c0*/ 	.short	0x0210
        /*02c2*/ 	.short	0x0470


	//----- nvinfo : EIATTR_SW_WAR
	.align		4
.L_43:
        /*02c4*/ 	.byte	0x04, 0x36
        /*02c6*/ 	.short	(.L_45 - .L_44)
.L_44:
        /*02c8*/ 	.word	0x00000008
.L_45:


//--------------------- .nv.callgraph             --------------------------
	.section	.nv.callgraph,"",@"SHT_CUDA_CALLGRAPH"
	.align	4
	.sectionentsize	8
	.align		4
        /*0000*/ 	.word	0x00000000
	.align		4
        /*0004*/ 	.word	0xffffffff
	.align		4
        /*0008*/ 	.word	index@(_ZN7cutlass13device_kernelINS_4gemm6kernel13GemmUniversalIN4cute5tupleIJiiiiEEENS1_10collective13CollectiveMmaINS1_34MainloopSm90TmaGmmaWarpSpecializedILi5ENS5_IJNS4_1CILi1EEESB_SB_EEENS1_35KernelTmaWarpSpecializedCooperativeEEENS5_IJNSA_ILi128EEENSA_ILi256EEESF_EEENS_10bfloat16_tENS5_IJlSB_lEEESI_SJ_NS4_8TiledMMAINS4_8MMA_AtomIJNS4_4SM904GMMA28MMA_64x256x16_F32BF16BF16_SSILNSN_5MajorE0ELSP_0ELNSN_7ScaleInE1ELSQ_1EEEEEENS4_6LayoutINS5_IJNSA_ILi2EEESB_SB_EEENS5_IJSB_NSA_ILi0EEESW_EEEEENS5_IJNS4_10UnderscoreESZ_SZ_EEEEENS4_13SM90_TMA_LOADENS4_14ComposedLayoutINS4_7SwizzleILi3ELi4ELi3EEENS4_18smem_ptr_flag_bitsILi16EEENST_INS5_IJNSA_ILi8EEENSA_ILi64EEEEEENS5_IJS19_SB_EEEEEEEvNS4_8identityES12_S1D_vS1E_EENS_8epilogue10collective6detail29Sm90TmaWarpSpecializedAdapterINS1H_15DefaultEpilogueISI_SJ_SJ_NS1G_6thread17LinearCombinationISI_Li1EffLNS1L_9ScaleType4KindE0ELNS_15FloatRoundStyleE2ESI_EENS1_15EpilogueDefaultEEEEEvvEEEEvNT_6ParamsE)
	.align		4
        /*000c*/ 	.word	index@(__assertfail)
	.align		4
        /*0010*/ 	.word	0x00000000
	.align		4
        /*0014*/ 	.word	0xfffffffe
	.align		4
        /*0018*/ 	.word	0x00000000
	.align		4
        /*001c*/ 	.word	0xfffffffd
	.align		4
        /*0020*/ 	.word	0x00000000
	.align		4
        /*0024*/ 	.word	0xfffffffc


//--------------------- .nv.constant4             --------------------------
	.section	.nv.constant4,"a",@progbits
	.align	8
	.align		8
.nv.constant4:
        /*0000*/ 	.dword	__assertfail
	.align		8
        /*0008*/ 	.dword	__unnamed_1
	.align		8
        /*0010*/ 	.dword	_ZN40_INTERNAL_3aaeeade_4_k_cu_01e4a843_271834cuda3std3__45__cpo5beginE
	.align		8
        /*0018*/ 	.dword	_ZN40_INTERNAL_3aaeeade_4_k_cu_01e4a843_271834cuda3std3__45__cpo3endE
	.align		8
        /*0020*/ 	.dword	_ZN40_INTERNAL_3aaeeade_4_k_cu_01e4a843_271834cuda3std3__45__cpo6cbeginE
	.align		8
        /*0028*/ 	.dword	_ZN40_INTERNAL_3aaeeade_4_k_cu_01e4a843_271834cuda3std3__45__cpo4cendE
	.align		8
        /*0030*/ 	.dword	_ZN40_INTERNAL_3aaeeade_4_k_cu_01e4a843_271834cuda3std3__442_GLOBAL__N__3aaeeade_4_k_cu_01e4a843_271836ignoreE
	.align		8
        /*0038*/ 	.dword	_ZN40_INTERNAL_3aaeeade_4_k_cu_01e4a843_271834cuda3std3__419piecewise_constructE
	.align		8
        /*0040*/ 	.dword	_ZN40_INTERNAL_3aaeeade_4_k_cu_01e4a843_271834cuda3std3__48in_placeE
	.align		8
        /*0048*/ 	.dword	_ZN40_INTERNAL_3aaeeade_4_k_cu_01e4a843_271834cuda3std6ranges3__45__cpo4swapE
	.align		8
        /*0050*/ 	.dword	_ZN40_INTERNAL_3aaeeade_4_k_cu_01e4a843_271834cuda3std6ranges3__45__cpo9iter_moveE
	.align		8
        /*0058*/ 	.dword	_ZN40_INTERNAL_3aaeeade_4_k_cu_01e4a843_271834cute7productE
	.align		8
        /*0060*/ 	.dword	_ZN40_INTERNAL_3aaeeade_4_k_cu_01e4a843_271834cute1_E
	.align		8
        /*0068*/ 	.dword	$str$22
	.align		8
        /*0070*/ 	.dword	$str$23


//--------------------- .text._ZN7cutlass13device_kernelINS_4gemm6kernel13GemmUniversalIN4cute5tupleIJiiiiEEENS1_10collective13CollectiveMmaINS1_34MainloopSm90TmaGmmaWarpSpecializedILi5ENS5_IJNS4_1CILi1EEESB_SB_EEENS1_35KernelTmaWarpSpecializedCooperativeEEENS5_IJNSA_ILi128EEENSA_ILi256EEESF_EEENS_10bfloat16_tENS5_IJlSB_lEEESI_SJ_NS4_8TiledMMAINS4_8MMA_AtomIJNS4_4SM904GMMA28MMA_64x256x16_F32BF16BF16_SSILNSN_5MajorE0ELSP_0ELNSN_7ScaleInE1ELSQ_1EEEEEENS4_6LayoutINS5_IJNSA_ILi2EEESB_SB_EEENS5_IJSB_NSA_ILi0EEESW_EEEEENS5_IJNS4_10UnderscoreESZ_SZ_EEEEENS4_13SM90_TMA_LOADENS4_14ComposedLayoutINS4_7SwizzleILi3ELi4ELi3EEENS4_18smem_ptr_flag_bitsILi16EEENST_INS5_IJNSA_ILi8EEENSA_ILi64EEEEEENS5_IJS19_SB_EEEEEEEvNS4_8identityES12_S1D_vS1E_EENS_8epilogue10collective6detail29Sm90TmaWarpSpecializedAdapterINS1H_15DefaultEpilogueISI_SJ_SJ_NS1G_6thread17LinearCombinationISI_Li1EffLNS1L_9ScaleType4KindE0ELNS_15FloatRoundStyleE2ESI_EENS1_15EpilogueDefaultEEEEEvvEEEEvNT_6ParamsE --------------------------
	.section	.text._ZN7cutlass13device_kernelINS_4gemm6kernel13GemmUniversalIN4cute5tupleIJiiiiEEENS1_10collective13CollectiveMmaINS1_34MainloopSm90TmaGmmaWarpSpecializedILi5ENS5_IJNS4_1CILi1EEESB_SB_EEENS1_35KernelTmaWarpSpecializedCooperativeEEENS5_IJNSA_ILi128EEENSA_ILi256EEESF_EEENS_10bfloat16_tENS5_IJlSB_lEEESI_SJ_NS4_8TiledMMAINS4_8MMA_AtomIJNS4_4SM904GMMA28MMA_64x256x16_F32BF16BF16_SSILNSN_5MajorE0ELSP_0ELNSN_7ScaleInE1ELSQ_1EEEEEENS4_6LayoutINS5_IJNSA_ILi2EEESB_SB_EEENS5_IJSB_NSA_ILi0EEESW_EEEEENS5_IJNS4_10UnderscoreESZ_SZ_EEEEENS4_13SM90_TMA_LOADENS4_14ComposedLayoutINS4_7SwizzleILi3ELi4ELi3EEENS4_18smem_ptr_flag_bitsILi16EEENST_INS5_IJNSA_ILi8EEENSA_ILi64EEEEEENS5_IJS19_SB_EEEEEEEvNS4_8identityES12_S1D_vS1E_EENS_8epilogue10collective6detail29Sm90TmaWarpSpecializedAdapterINS1H_15DefaultEpilogueISI_SJ_SJ_NS1G_6thread17LinearCombinationISI_Li1EffLNS1L_9ScaleType4KindE0ELNS_15FloatRoundStyleE2ESI_EENS1_15EpilogueDefaultEEEEEvvEEEEvNT_6ParamsE,"ax",@progbits
	.align	128
.text._ZN7cutlass13device_kernelINS_4gemm6kernel13GemmUniversalIN4cute5tupleIJiiiiEEENS1_10collective13CollectiveMmaINS1_34MainloopSm90TmaGmmaWarpSpecializedILi5ENS5_IJNS4_1CILi1EEESB_SB_EEENS1_35KernelTmaWarpSpecializedCooperativeEEENS5_IJNSA_ILi128EEENSA_ILi256EEESF_EEENS_10bfloat16_tENS5_IJlSB_lEEESI_SJ_NS4_8TiledMMAINS4_8MMA_AtomIJNS4_4SM904GMMA28MMA_64x256x16_F32BF16BF16_SSILNSN_5MajorE0ELSP_0ELNSN_7ScaleInE1ELSQ_1EEEEEENS4_6LayoutINS5_IJNSA_ILi2EEESB_SB_EEENS5_IJSB_NSA_ILi0EEESW_EEEEENS5_IJNS4_10UnderscoreESZ_SZ_EEEEENS4_13SM90_TMA_LOADENS4_14ComposedLayoutINS4_7SwizzleILi3ELi4ELi3EEENS4_18smem_ptr_flag_bitsILi16EEENST_INS5_IJNSA_ILi8EEENSA_ILi64EEEEEENS5_IJS19_SB_EEEEEEEvNS4_8identityES12_S1D_vS1E_EENS_8epilogue10collective6detail29Sm90TmaWarpSpecializedAdapterINS1H_15DefaultEpilogueISI_SJ_SJ_NS1G_6thread17LinearCombinationISI_Li1EffLNS1L_9ScaleType4KindE0ELNS_15FloatRoundStyleE2ESI_EENS1_15EpilogueDefaultEEEEEvvEEEEvNT_6ParamsE:
        .type           _ZN7cutlass13device_kernelINS_4gemm6kernel13GemmUniversalIN4cute5tupleIJiiiiEEENS1_10collective13CollectiveMmaINS1_34MainloopSm90TmaGmmaWarpSpecializedILi5ENS5_IJNS4_1CILi1EEESB_SB_EEENS1_35KernelTmaWarpSpecializedCooperativeEEENS5_IJNSA_ILi128EEENSA_ILi256EEESF_EEENS_10bfloat16_tENS5_IJlSB_lEEESI_SJ_NS4_8TiledMMAINS4_8MMA_AtomIJNS4_4SM904GMMA28MMA_64x256x16_F32BF16BF16_SSILNSN_5MajorE0ELSP_0ELNSN_7ScaleInE1ELSQ_1EEEEEENS4_6LayoutINS5_IJNSA_ILi2EEESB_SB_EEENS5_IJSB_NSA_ILi0EEESW_EEEEENS5_IJNS4_10UnderscoreESZ_SZ_EEEEENS4_13SM90_TMA_LOADENS4_14ComposedLayoutINS4_7SwizzleILi3ELi4ELi3EEENS4_18smem_ptr_flag_bitsILi16EEENST_INS5_IJNSA_ILi8EEENSA_ILi64EEEEEENS5_IJS19_SB_EEEEEEEvNS4_8identityES12_S1D_vS1E_EENS_8epilogue10collective6detail29Sm90TmaWarpSpecializedAdapterINS1H_15DefaultEpilogueISI_SJ_SJ_NS1G_6thread17LinearCombinationISI_Li1EffLNS1L_9ScaleType4KindE0ELNS_15FloatRoundStyleE2ESI_EENS1_15EpilogueDefaultEEEEEvvEEEEvNT_6ParamsE,@function
        .size           _ZN7cutlass13device_kernelINS_4gemm6kernel13GemmUniversalIN4cute5tupleIJiiiiEEENS1_10collective13CollectiveMmaINS1_34MainloopSm90TmaGmmaWarpSpecializedILi5ENS5_IJNS4_1CILi1EEESB_SB_EEENS1_35KernelTmaWarpSpecializedCooperativeEEENS5_IJNSA_ILi128EEENSA_ILi256EEESF_EEENS_10bfloat16_tENS5_IJlSB_lEEESI_SJ_NS4_8TiledMMAINS4_8MMA_AtomIJNS4_4SM904GMMA28MMA_64x256x16_F32BF16BF16_SSILNSN_5MajorE0ELSP_0ELNSN_7ScaleInE1ELSQ_1EEEEEENS4_6LayoutINS5_IJNSA_ILi2EEESB_SB_EEENS5_IJSB_NSA_ILi0EEESW_EEEEENS5_IJNS4_10UnderscoreESZ_SZ_EEEEENS4_13SM90_TMA_LOADENS4_14ComposedLayoutINS4_7SwizzleILi3ELi4ELi3EEENS4_18smem_ptr_flag_bitsILi16EEENST_INS5_IJNSA_ILi8EEENSA_ILi64EEEEEENS5_IJS19_SB_EEEEEEEvNS4_8identityES12_S1D_vS1E_EENS_8epilogue10collective6detail29Sm90TmaWarpSpecializedAdapterINS1H_15DefaultEpilogueISI_SJ_SJ_NS1G_6thread17LinearCombinationISI_Li1EffLNS1L_9ScaleType4KindE0ELNS_15FloatRoundStyleE2ESI_EENS1_15EpilogueDefaultEEEEEvvEEEEvNT_6ParamsE,(.L_x_324 - _ZN7cutlass13device_kernelINS_4gemm6kernel13GemmUniversalIN4cute5tupleIJiiiiEEENS1_10collective13CollectiveMmaINS1_34MainloopSm90TmaGmmaWarpSpecializedILi5ENS5_IJNS4_1CILi1EEESB_SB_EEENS1_35KernelTmaWarpSpecializedCooperativeEEENS5_IJNSA_ILi128EEENSA_ILi256EEESF_EEENS_10bfloat16_tENS5_IJlSB_lEEESI_SJ_NS4_8TiledMMAINS4_8MMA_AtomIJNS4_4SM904GMMA28MMA_64x256x16_F32BF16BF16_SSILNSN_5MajorE0ELSP_0ELNSN_7ScaleInE1ELSQ_1EEEEEENS4_6LayoutINS5_IJNSA_ILi2EEESB_SB_EEENS5_IJSB_NSA_ILi0EEESW_EEEEENS5_IJNS4_10UnderscoreESZ_SZ_EEEEENS4_13SM90_TMA_LOADENS4_14ComposedLayoutINS4_7SwizzleILi3ELi4ELi3EEENS4_18smem_ptr_flag_bitsILi16EEENST_INS5_IJNSA_ILi8EEENSA_ILi64EEEEEENS5_IJS19_SB_EEEEEEEvNS4_8identityES12_S1D_vS1E_EENS_8epilogue10collective6detail29Sm90TmaWarpSpecializedAdapterINS1H_15DefaultEpilogueISI_SJ_SJ_NS1G_6thread17LinearCombinationISI_Li1EffLNS1L_9ScaleType4KindE0ELNS_15FloatRoundStyleE2ESI_EENS1_15EpilogueDefaultEEEEEvvEEEEvNT_6ParamsE)
        .other          _ZN7cutlass13device_kernelINS_4gemm6kernel13GemmUniversalIN4cute5tupleIJiiiiEEENS1_10collective13CollectiveMmaINS1_34MainloopSm90TmaGmmaWarpSpecializedILi5ENS5_IJNS4_1CILi1EEESB_SB_EEENS1_35KernelTmaWarpSpecializedCooperativeEEENS5_IJNSA_ILi128EEENSA_ILi256EEESF_EEENS_10bfloat16_tENS5_IJlSB_lEEESI_SJ_NS4_8TiledMMAINS4_8MMA_AtomIJNS4_4SM904GMMA28MMA_64x256x16_F32BF16BF16_SSILNSN_5MajorE0ELSP_0ELNSN_7ScaleInE1ELSQ_1EEEEEENS4_6LayoutINS5_IJNSA_ILi2EEESB_SB_EEENS5_IJSB_NSA_ILi0EEESW_EEEEENS5_IJNS4_10UnderscoreESZ_SZ_EEEEENS4_13SM90_TMA_LOADENS4_14ComposedLayoutINS4_7SwizzleILi3ELi4ELi3EEENS4_18smem_ptr_flag_bitsILi16EEENST_INS5_IJNSA_ILi8EEENSA_ILi64EEEEEENS5_IJS19_SB_EEEEEEEvNS4_8identityES12_S1D_vS1E_EENS_8epilogue10collective6detail29Sm90TmaWarpSpecializedAdapterINS1H_15DefaultEpilogueISI_SJ_SJ_NS1G_6thread17LinearCombinationISI_Li1EffLNS1L_9ScaleType4KindE0ELNS_15FloatRoundStyleE2ESI_EENS1_15EpilogueDefaultEEEEEvvEEEEvNT_6ParamsE,@"STO_CUDA_ENTRY STV_DEFAULT"
_ZN7cutlass13device_kernelINS_4gemm6kernel13GemmUniversalIN4cute5tupleIJiiiiEEENS1_10collective13CollectiveMmaINS1_34MainloopSm90TmaGmmaWarpSpecializedILi5ENS5_IJNS4_1CILi1EEESB_SB_EEENS1_35KernelTmaWarpSpecializedCooperativeEEENS5_IJNSA_ILi128EEENSA_ILi256EEESF_EEENS_10bfloat16_tENS5_IJlSB_lEEESI_SJ_NS4_8TiledMMAINS4_8MMA_AtomIJNS4_4SM904GMMA28MMA_64x256x16_F32BF16BF16_SSILNSN_5MajorE0ELSP_0ELNSN_7ScaleInE1ELSQ_1EEEEEENS4_6LayoutINS5_IJNSA_ILi2EEESB_SB_EEENS5_IJSB_NSA_ILi0EEESW_EEEEENS5_IJNS4_10UnderscoreESZ_SZ_EEEEENS4_13SM90_TMA_LOADENS4_14ComposedLayoutINS4_7SwizzleILi3ELi4ELi3EEENS4_18smem_ptr_flag_bitsILi16EEENST_INS5_IJNSA_ILi8EEENSA_ILi64EEEEEENS5_IJS19_SB_EEEEEEEvNS4_8identityES12_S1D_vS1E_EENS_8epilogue10collective6detail29Sm90TmaWarpSpecializedAdapterINS1H_15DefaultEpilogueISI_SJ_SJ_NS1G_6thread17LinearCombinationISI_Li1EffLNS1L_9ScaleType4KindE0ELNS_15FloatRoundStyleE2ESI_EENS1_15EpilogueDefaultEEEEEvvEEEEvNT_6ParamsE:
[----:B------:R-:W0:Y:S01]  /*0000*/  LDC R1, c[0x0][0x28] ;  /* 0x00000a00ff017b82 */ /* 0x000e220000000800 */
[----:B------:R-:W1:Y:S01]  /*0010*/  S2R R18, SR_TID.X ;  /* 0x0000000000127919 */ /* 0x000e620000002100 */
[----:B------:R-:W-:Y:S01]  /*0020*/  ELECT P0, URZ, PT ;  /* 0x00000000003f782f */ /* 0x000fe20003800000 */
[----:B------:R-:W-:Y:S01]  /*0030*/  BSSY B0, `(.L_x_0) ;  /* 0x000000f000007945 */ /* 0x000fe20003800000 */
[--C-:B-1----:R-:W-:Y:S02]  /*0040*/  SHF.R.U32.HI R0, RZ, 0x5, R18.reuse ;  /* 0x00000005ff007819 */ /* 0x102fe40000011612 */
[----:B------:R-:W-:-:S03]  /*0050*/  SHF.R.U32.HI R22, RZ, 0x7, R18 ;  /* 0x00000007ff167819 */ /* 0x000fc60000011612 */
[----:B------:R-:W1:Y:S04]  /*0060*/  SHFL.IDX PT, R5, R0, RZ, 0x1f ;  /* 0x00001fff00057589 */ /* 0x000e6800000e0000 */
[----:B------:R2:W3:Y:S01]  /*0070*/  SHFL.IDX PT, R8, R22, RZ, 0x1f ;  /* 0x00001fff16087589 */ /* 0x0004e200000e0000 */
[----:B-1----:R-:W-:-:S13]  /*0080*/  ISETP.NE.OR P0, PT, R5, RZ, !P0 ;  /* 0x000000ff0500720c */ /* 0x002fda0004705670 */
[----:B0-23--:R-:W-:Y:S05]  /*0090*/  @P0 BRA `(.L_x_1) ;  /* 0x0000000000200947 */ /* 0x00dfea0003800000 */
[----:B------:R-:W-:Y:S02]  /*00a0*/  ULDC.64 UR4, c[0x0][0x198] ;  /* 0x0000660000047ab9 */ /* 0x000fe40000000a00 */
[----:B------:R-:W-:Y:S02]  /*00b0*/  UIADD3 UR6, UP0, UR4, 0xf0, URZ ;  /* 0x000000f004067890 */ /* 0x000fe4000ff1e03f */
[----:B------:R-:W-:Y:S02]  /*00c0*/  UIADD3 UR4, UP1, UR4, 0x1f0, URZ ;  /* 0x000001f004047890 */ /* 0x000fe4000ff3e03f */
[----:B------:R-:W-:Y:S02]  /*00d0*/  UIADD3.X UR7, URZ, UR5, URZ, UP0, !UPT ;  /* 0x000000053f077290 */ /* 0x000fe400087fe43f */
[----:B------:R-:W-:-:S07]  /*00e0*/  UIADD3.X UR5, URZ, UR5, URZ, UP1, !UPT ;  /* 0x000000053f057290 */ /* 0x000fce0008ffe43f */
[----:B------:R0:W-:Y:S02]  /*00f0*/  UTMACCTL.PF [UR6] ;  /* 0x00000000060079b9 */ /* 0x0001e40008040000 */
[----:B------:R0:W-:Y:S02]  /*0100*/  UTMACCTL.PF [UR4] ;  /* 0x00000000040079b9 */ /* 0x0001e40008040000 */
[----:B0-----:R-:W-:Y:S01]  /*0110*/  NOP ;  /* 0x0000000000007918 */ /* 0x001fe20000000000 */
.L_x_1:
[----:B------:R-:W-:Y:S05]  /*0120*/  BSYNC B0 ;  /* 0x0000000000007941 */ /* 0x000fea0003800000 */
.L_x_0:
[----:B------:R-:W0:Y:S02]  /*0130*/  SHFL.IDX PT, R2, R0, RZ, 0x1f ;  /* 0x00001fff00027589 */ /* 0x000e2400000e0000 */
[----:B0-----:R-:W-:-:S13]  /*0140*/  ISETP.NE.AND P0, PT, R2, RZ, PT ;  /* 0x000000ff0200720c */ /* 0x001fda0003f05270 */
[----:B------:R-:W-:Y:S05]  /*0150*/  @P0 BRA `(.L_x_2) ;  /* 0x0000000000600947 */ /* 0x000fea0003800000 */
[----:B------:R-:W0:Y:S01]  /*0160*/  S2UR UR8, SR_CgaCtaId ;  /* 0x00000000000879c3 */ /* 0x000e220000008800 */
[----:B------:R-:W-:Y:S01]  /*0170*/  UMOV UR4, 0x400 ;  /* 0x0000040000047882 */ /* 0x000fe20000000000 */
[----:B------:R-:W-:Y:S01]  /*0180*/  UMOV UR5, 0x1 ;  /* 0x0000000100057882 */ /* 0x000fe20000000000 */
[----:B------:R-:W-:Y:S01]  /*0190*/  UMOV UR6, 0x100 ;  /* 0x0000010000067882 */ /* 0x000fe20000000000 */
[----:B------:R-:W-:Y:S01]  /*01a0*/  ELECT P0, URZ, PT ;  /* 0x00000000003f782f */ /* 0x000fe20003800000 */
[----:B------:R-:W-:-:S04]  /*01b0*/  UIADD3 UR6, -UR6, 0x100000, URZ ;  /* 0x0010000006067890 */ /* 0x000fc8000fffe13f */
[----:B------:R-:W-:Y:S02]  /*01c0*/  USHF.L.U32 UR7, UR6, 0xb, URZ ;  /* 0x0000000b06077899 */ /* 0x000fe4000800063f */
[----:B------:R-:W-:Y:S02]  /*01d0*/  USHF.L.U32 UR6, UR6, 0x1, URZ ;  /* 0x0000000106067899 */ /* 0x000fe4000800063f */
[----:B0-----:R-:W-:Y:S02]  /*01e0*/  ULEA UR8, UR8, UR4, 0x18 ;  /* 0x0000000408087291 */ /* 0x001fe4000f8ec03f */
[----:B------:R-:W-:-:S04]  /*01f0*/  UIADD3 UR4, -UR5, 0x100000, URZ ;  /* 0x0010000005047890 */ /* 0x000fc8000fffe13f */
[----:B------:R-:W-:Y:S02]  /*0200*/  USHF.L.U32 UR5, UR4, 0xb, URZ ;  /* 0x0000000b04057899 */ /* 0x000fe4000800063f */
[----:B------:R-:W-:Y:S01]  /*0210*/  USHF.L.U32 UR4, UR4, 0x1, URZ ;  /* 0x0000000104047899 */ /* 0x000fe2000800063f */
[----:B------:R-:W0:Y:S11]  /*0220*/  FENCE.VIEW.ASYNC.S ;  /* 0x00000000000073c6 */ /* 0x000e360000000000 */
[----:B0-----:R0:W1:Y:S01]  /*0230*/  SYNCS.EXCH.64 URZ, [UR8], UR4 ;  /* 0x00000004083f75b2 */ /* 0x0010620008000100 */
[----:B------:R0:W2:Y:S01]  /*0240*/  SYNCS.EXCH.64 URZ, [UR8+0x28], UR6 ;  /* 0x00002806083f75b2 */ /* 0x0000a20008000100 */
[----:B------:R0:W3:Y:S01]  /*0250*/  SYNCS.EXCH.64 URZ, [UR8+0x8], UR4 ;  /* 0x00000804083f75b2 */ /* 0x0000e20008000100 */
[----:B------:R0:W4:Y:S01]  /*0260*/  SYNCS.EXCH.64 URZ, [UR8+0x30], UR6 ;  /* 0x00003006083f75b2 */ /* 0x0001220008000100 */
[----:B------:R0:W0:Y:S01]  /*0270*/  SYNCS.EXCH.64 URZ, [UR8+0x10], UR4 ;  /* 0x00001004083f75b2 */ /* 0x0000220008000100 */
[----:B------:R0:W0:Y:S01]  /*0280*/  SYNCS.EXCH.64 URZ, [UR8+0x38], UR6 ;  /* 0x00003806083f75b2 */ /* 0x0000220008000100 */
[----:B------:R0:W0:Y:S01]  /*0290*/  SYNCS.EXCH.64 URZ, [UR8+0x18], UR4 ;  /* 0x00001804083f75b2 */ /* 0x0000220008000100 */
[----:B------:R0:W0:Y:S01]  /*02a0*/  SYNCS.EXCH.64 URZ, [UR8+0x40], UR6 ;  /* 0x00004006083f75b2 */ /* 0x0000220008000100 */
[----:B------:R0:W0:Y:S01]  /*02b0*/  SYNCS.EXCH.64 URZ, [UR8+0x20], UR4 ;  /* 0x00002004083f75b2 */ /* 0x0000220008000100 */
[----:B------:R0:W0:Y:S01]  /*02c0*/  SYNCS.EXCH.64 URZ, [UR8+0x48], UR6 ;  /* 0x00004806083f75b2 */ /* 0x0000220008000100 */
[----:B------:R-:W-:Y:S01]  /*02d0*/  NOP ;  /* 0x0000000000007918 */ /* 0x000fe20000000000 */
.L_x_2:
[----:B------:R-:W5:Y:S01]  /*02e0*/  SHFL.IDX PT, R0, R0, RZ, 0x1f ;  /* 0x00001fff00007589 */ /* 0x000f6200000e0000 */
[----:B------:R-:W-:Y:S01]  /*02f0*/  ELECT P0, URZ, PT ;  /* 0x00000000003f782f */ /* 0x000fe20003800000 */
[----:B------:R-:W1:Y:S01]  /*0300*/  LDC R2, c[0x0][0x65c] ;  /* 0x00019700ff027b82 */ /* 0x000e620000000800 */
[----:B------:R-:W-:Y:S01]  /*0310*/  SHF.R.S32.HI R6, RZ, 0x1f, R5 ;  /* 0x0000001fff067819 */ /* 0x000fe20000011405 */
[----:B------:R-:W2:Y:S01]  /*0320*/  S2R R3, SR_CTAID.Y ;  /* 0x0000000000037919 */ /* 0x000ea20000002600 */
[----:B0-----:R-:W-:Y:S01]  /*0330*/  UMOV UR4, 0x20 ;  /* 0x0000002000047882 */ /* 0x001fe20000000000 */
[----:B------:R-:W-:Y:S01]  /*0340*/  ISETP.NE.AND P2, PT, R8, RZ, PT ;  /* 0x000000ff0800720c */ /* 0x000fe20003f45270 */
[----:B------:R-:W-:Y:S01]  /*0350*/  NOP ;  /* 0x0000000000007918 */ /* 0x000fe20000000000 */
[----:B------:R-:W0:Y:S01]  /*0360*/  S2R R4, SR_CTAID.X ;  /* 0x0000000000047919 */ /* 0x000e220000002500 */
[----:B------:R-:W-:Y:S01]  /*0370*/  LEA.HI R6, R6, R5, RZ, 0x2 ;  /* 0x0000000506067211 */ /* 0x000fe200078f10ff */
[----:B------:R-:W-:Y:S01]  /*0380*/  NOP ;  /* 0x0000000000007918 */ /* 0x000fe20000000000 */
[----:B-----5:R-:W-:-:S02]  /*0390*/  ISETP.NE.OR P0, PT, R0, RZ, !P0 ;  /* 0x000000ff0000720c */ /* 0x020fc40004705670 */
[----:B-1----:R-:W-:-:S04]  /*03a0*/  ISETP.NE.AND P3, PT, R2, 0x1, PT ;  /* 0x000000010200780c */ /* 0x002fc80003f65270 */
[----:B------:R-:W-:Y:S02]  /*03b0*/  P2R R0, PR, RZ, 0x8 ;  /* 0x00000008ff007803 */ /* 0x000fe40000000000 */
[----:B------:R-:W-:-:S05]  /*03c0*/  LOP3.LUT R0, R6, 0xfffffffc, RZ, 0xc0, !PT ;  /* 0xfffffffc06007812 */ /* 0x000fca00078ec0ff */
[----:B------:R-:W-:Y:S01]  /*03d0*/  VOTEU.ALL UP0, P0 ;  /* 0x00000000003f7886 */ /* 0x000fe20000000000 */
[----:B------:R-:W-:Y:S01]  /*03e0*/  IMAD.IADD R0, R5, 0x1, -R0 ;  /* 0x0000000105007824 */ /* 0x000fe200078e0a00 */
[----:B------:R-:W0:Y:S01]  /*03f0*/  @P3 LDC R17, c[0x0][0x10] ;  /* 0x00000400ff113b82 */ /* 0x000e220000000800 */
[----:B------:R-:W-:Y:S01]  /*0400*/  VOTEU.ALL UP1, P0 ;  /* 0x00000000003f7886 */ /* 0x000fe20000020000 */
[----:B--2---:R-:W-:Y:S01]  /*0410*/  @P3 IMAD.MOV.U32 R6, RZ, RZ, R3 ;  /* 0x000000ffff063224 */ /* 0x004fe200078e0003 */
[----:B------:R-:W-:Y:S01]  /*0420*/  @!UP0 UMOV UR6, 0x400 ;  /* 0x0000040000068882 */ /* 0x000fe20000000000 */
[----:B------:R-:W-:-:S04]  /*0430*/  @!UP0 UIADD3 UR4, -UR4, 0x100000, URZ ;  /* 0x0010000004048890 */ /* 0x000fc8000fffe13f */
[----:B------:R-:W-:Y:S02]  /*0440*/  @!UP0 USHF.L.U32 UR5, UR4, 0xb, URZ ;  /* 0x0000000b04058899 */ /* 0x000fe4000800063f */
[----:B------:R-:W-:Y:S01]  /*0450*/  @!UP0 USHF.L.U32 UR4, UR4, 0x1, URZ ;  /* 0x0000000104048899 */ /* 0x000fe2000800063f */
[----:B------:R-:W-:Y:S02]  /*0460*/  @P3 IMAD.MOV.U32 R7, RZ, RZ, RZ ;  /* 0x000000ffff073224 */ /* 0x000fe400078e00ff */
[----:B------:R-:W-:Y:S01]  /*0470*/  IMAD.MOV.U32 R5, RZ, RZ, RZ ;  /* 0x000000ffff057224 */ /* 0x000fe200078e00ff */
[----:B------:R-:W1:Y:S01]  /*0480*/  @!UP0 S2UR UR7, SR_CgaCtaId ;  /* 0x00000000000789c3 */ /* 0x000e620000008800 */
[----:B------:R-:W-:-:S07]  /*0490*/  @P3 IMAD.MOV.U32 R11, RZ, RZ, RZ ;  /* 0x000000ffff0b3224 */ /* 0x000fce00078e00ff */
[----:B------:R-:W2:Y:S01]  /*04a0*/  @!P3 LDC R9, c[0x0][0xc] ;  /* 0x00000300ff09bb82 */ /* 0x000ea20000000800 */
[----:B0-----:R-:W-:-:S04]  /*04b0*/  @P3 IMAD.WIDE.U32 R16, R4, R17, R6 ;  /* 0x0000001104103225 */ /* 0x001fc800078e0006 */
[----:B------:R-:W-:Y:S01]  /*04c0*/  @P3 IMAD.IADD R17, R17, 0x1, R11 ;  /* 0x0000000111113824 */ /* 0x000fe200078e020b */
[----:B-1----:R-:W-:Y:S01]  /*04d0*/  @!UP0 ULEA UR6, UR7, UR6, 0x18 ;  /* 0x0000000607068291 */ /* 0x002fe2000f8ec03f */
[----:B------:R-:W-:Y:S01]  /*04e0*/  VOTEU.ALL UP0, P0 ;  /* 0x00000000003f7886 */ /* 0x000fe20000000000 */
[----:B------:R-:W-:-:S04]  /*04f0*/  ISETP.NE.AND P0, PT, R0, 0x3, PT ;  /* 0x000000030000780c */ /* 0x000fc80003f05270 */
[----:B------:R-:W-:Y:S01]  /*0500*/  ISETP.EQ.OR P0, PT, R0, RZ, !P0 ;  /* 0x000000ff0000720c */ /* 0x000fe20004702670 */
[----:B--2---:R-:W-:-:S03]  /*0510*/  @!P3 IMAD.WIDE.U32 R6, R9, R3, R4 ;  /* 0x000000030906b225 */ /* 0x004fc600078e0004 */
[C---:B------:R-:W-:Y:S01]  /*0520*/  ISETP.EQ.AND P0, PT, R8.reuse, RZ, P0 ;  /* 0x000000ff0800720c */ /* 0x040fe20000702270 */
[----:B------:R-:W-:Y:S01]  /*0530*/  VIADD R8, R8, 0xffffffff ;  /* 0xffffffff08087836 */ /* 0x000fe20000000000 */
[----:B------:R-:W0:Y:S02]  /*0540*/  FENCE.VIEW.ASYNC.S ;  /* 0x00000000000073c6 */ /* 0x000e240000000000 */
[----:B0-----:R0:W3:Y:S01]  /*0550*/  @!UP0 SYNCS.EXCH.64 URZ, [UR6+0x60], UR4 ;  /* 0x00006004063f85b2 */ /* 0x0010e20008000100 */
[----:B------:R-:W-:Y:S01]  /*0560*/  @!P3 IMAD.MOV.U32 R16, RZ, RZ, R6 ;  /* 0x000000ffff10b224 */ /* 0x000fe200078e0006 */
[----:B------:R-:W-:Y:S01]  /*0570*/  SEL R19, RZ, 0x1, !P0 ;  /* 0x00000001ff137807 */ /* 0x000fe20004000000 */
[----:B------:R-:W-:Y:S01]  /*0580*/  @!P3 IMAD.MOV.U32 R17, RZ, RZ, R7 ;  /* 0x000000ffff11b224 */ /* 0x000fe200078e0007 */
[----:B------:R-:W-:-:S04]  /*0590*/  ISETP.GE.U32.AND P1, PT, R8, 0x2, PT ;  /* 0x000000020800780c */ /* 0x000fc80003f26070 */
[----:B------:R-:W-:Y:S01]  /*05a0*/  SEL R19, R19, 0x2, P1 ;  /* 0x0000000213137807 */ /* 0x000fe20000800000 */
[----:B------:R0:W3:Y:S01]  /*05b0*/  @!UP1 SYNCS.EXCH.64 URZ, [UR6+0x68], UR4 ;  /* 0x00006804063f95b2 */ /* 0x0000e20008000100 */
[----:B------:R-:W-:Y:S01]  /*05c0*/  NOP ;  /* 0x0000000000007918 */ /* 0x000fe20000000000 */
[----:B---34-:R-:W-:Y:S06]  /*05d0*/  BAR.SYNC.DEFER_BLOCKING 0x0 ;  /* 0x0000000000007b1d */ /* 0x018fec0000010000 */
[----:B------:R-:W-:Y:S05]  /*05e0*/  @!P2 BRA `(.L_x_3) ;  /* 0x0000009c006ca947 */ /* 0x000fea0003800000 */
[----:B------:R-:W-:-:S13]  /*05f0*/  ISETP.GT.U32.AND P0, PT, R8, 0x1, PT ;  /* 0x000000010800780c */ /* 0x000fda0003f04070 */
[----:B0-----:R-:W-:Y:S05]  /*0600*/  @P0 EXIT ;  /* 0x000000000000094d */ /* 0x001fea0003800000 */
[----:B------:R-:W-:Y:S01]  /*0610*/  ULDC.64 UR4, c[0x0][0x650] ;  /* 0x0001940000047ab9 */ /* 0x000fe20000000a00 */
[----:B------:R-:W-:Y:S01]  /*0620*/  PRMT R0, RZ, 0x7610, R0 ;  /* 0x00007610ff007816 */ /* 0x000fe20000000000 */
[----:B------:R-:W-:Y:S01]  /*0630*/  IMAD.MOV.U32 R153, RZ, RZ, -0x1 ;  /* 0xffffffffff997424 */ /* 0x000fe200078e00ff */
[----:B------:R-:W-:Y:S01]  /*0640*/  ISETP.GE.U32.AND P0, PT, R16, UR4, PT ;  /* 0x0000000410007c0c */ /* 0x000fe2000bf06070 */
[----:B------:R-:W-:Y:S02]  /*0650*/  IMAD.MOV.U32 R152, RZ, RZ, -0x1 ;  /* 0xffffffffff987424 */ /* 0x000fe400078e00ff */
[----:B------:R-:W-:Y:S01]  /*0660*/  IMAD.MOV.U32 R23, RZ, RZ, -0x1 ;  /* 0xffffffffff177424 */ /* 0x000fe200078e00ff */
[----:B------:R-:W-:-:S13]  /*0670*/  ISETP.GE.U32.AND.EX P0, PT, R17, UR5, PT, P0 ;  /* 0x0000000511007c0c */ /* 0x000fda000bf06100 */
[----:B------:R-:W-:Y:S05]  /*0680*/  @P0 BRA `(.L_x_4) ;  /* 0x0000000400540947 */ /* 0x000fea0003800000 */
[----:B------:R-:W0:Y:S01]  /*0690*/  LDC.64 R14, c[0x0][0x628] ;  /* 0x00018a00ff0e7b82 */ /* 0x000e220000000a00 */
[----:B------:R-:W-:Y:S02]  /*06a0*/  IMAD.MOV.U32 R6, RZ, RZ, R16 ;  /* 0x000000ffff067224 */ /* 0x000fe400078e0010 */
[----:B------:R-:W-:-:S05]  /*06b0*/  IMAD.MOV.U32 R7, RZ, RZ, R17 ;  /* 0x000000ffff077224 */ /* 0x000fca00078e0011 */
[----:B------:R-:W1:Y:S08]  /*06c0*/  LDC R0, c[0x0][0x630] ;  /* 0x00018c00ff007b82 */ /* 0x000e700000000800 */
[----:B------:R-:W2:Y:S01]  /*06d0*/  LDC.64 R20, c[0x0][0x620] ;  /* 0x00018800ff147b82 */ /* 0x000ea20000000a00 */
[----:B0-----:R-:W-:-:S04]  /*06e0*/  ISETP.NE.U32.AND P0, PT, R14, RZ, PT ;  /* 0x000000ff0e00720c */ /* 0x001fc80003f05070 */
[----:B------:R-:W-:-:S13]  /*06f0*/  ISETP.NE.AND.EX P0, PT, R15, RZ, PT, P0 ;  /* 0x000000ff0f00720c */ /* 0x000fda0003f05300 */
[----:B-12---:R-:W-:Y:S05]  /*0700*/  @!P0 BRA `(.L_x_5) ;  /* 0x0000000000288947 */ /* 0x006fea0003800000 */
[----:B------:R-:W0:Y:S02]  /*0710*/  LDC R11, c[0x0][0x634] ;  /* 0x00018d00ff0b7b82 */ /* 0x000e240000000800 */
[----:B0-----:R-:W-:-:S05]  /*0720*/  IADD3 R11, P0, R16, R11, RZ ;  /* 0x0000000b100b7210 */ /* 0x001fca0007f1e0ff */
[----:B------:R-:W-:-:S04]  /*0730*/  IMAD.X R13, RZ, RZ, R17, P0 ;  /* 0x000000ffff0d7224 */ /* 0x000fc800000e0611 */
[----:B------:R-:W-:-:S04]  /*0740*/  IMAD.WIDE.U32 R6, R13, R14, RZ ;  /* 0x0000000e0d067225 */ /* 0x000fc800078e00ff */
[----:B------:R-:W-:-:S04]  /*0750*/  IMAD.WIDE.U32 R8, P0, R11, R15, R6 ;  /* 0x0000000f0b087225 */ /* 0x000fc80007800006 */
[----:B------:R-:W-:-:S04]  /*0760*/  IMAD.WIDE.U32 R6, R11, R14, RZ ;  /* 0x0000000e0b067225 */ /* 0x000fc800078e00ff */
[----:B------:R-:W-:Y:S01]  /*0770*/  IMAD.X R11, RZ, RZ, RZ, P0 ;  /* 0x000000ffff0b7224 */ /* 0x000fe200000e06ff */
[----:B------:R-:W-:Y:S01]  /*0780*/  IADD3 RZ, P0, R7, R8, RZ ;  /* 0x0000000807ff7210 */ /* 0x000fe20007f1e0ff */
[----:B------:R-:W-:-:S04]  /*0790*/  IMAD.MOV.U32 R10, RZ, RZ, R9 ;  /* 0x000000ffff0a7224 */ /* 0x000fc800078e0009 */
[----:B------:R-:W-:-:S08]  /*07a0*/  IMAD.WIDE.U32.X R6, R13, R15, R10, P0 ;  /* 0x0000000f0d067225 */ /* 0x000fd000000e040a */
.L_x_5:
[-CC-:B------:R-:W-:Y:S01]  /*07b0*/  SHF.R.U64 R23, R6, R0.reuse, R7.reuse ;  /* 0x0000000006177219 */ /* 0x180fe20000001207 */
[----:B------:R-:W0:Y:S01]  /*07c0*/  LDC R10, c[0x0][0x618] ;  /* 0x00018600ff0a7b82 */ /* 0x000e220000000800 */
[----:B------:R-:W-:Y:S01]  /*07d0*/  SHF.R.U32.HI R5, RZ, R0, R7 ;  /* 0x00000000ff057219 */ /* 0x000fe20000011607 */
[----:B------:R-:W-:Y:S01]  /*07e0*/  ULDC UR4, c[0x0][0x150] ;  /* 0x0000540000047ab9 */ /* 0x000fe20000000800 */
[----:B------:R-:W-:Y:S02]  /*07f0*/  IADD3 R9, P0, RZ, -R23, RZ ;  /* 0x80000017ff097210 */ /* 0x000fe40007f1e0ff */
[----:B------:R-:W-:-:S03]  /*0800*/  I2FP.F32.U32 R0, R4 ;  /* 0x0000000400007245 */ /* 0x000fc60000201000 */
[----:B------:R-:W1:Y:S01]  /*0810*/  LDC.64 R28, c[0x0][0x640] ;  /* 0x00019000ff1c7b82 */ /* 0x000e620000000a00 */
[----:B------:R-:W-:Y:S02]  /*0820*/  IMAD.X R11, RZ, RZ, ~R5, P0 ;  /* 0x000000ffff0b7224 */ /* 0x000fe400000e0e05 */
[----:B------:R-:W-:Y:S01]  /*0830*/  FMUL R0, R0, UR4 ;  /* 0x0000000400007c20 */ /* 0x000fe20008400000 */
[----:B------:R-:W-:Y:S01]  /*0840*/  IMAD.WIDE.U32 R6, R9, R20, R16 ;  /* 0x0000001409067225 */ /* 0x000fe200078e0010 */
[----:B------:R-:W-:-:S03]  /*0850*/  ULDC UR4, c[0x0][0x154] ;  /* 0x0000550000047ab9 */ /* 0x000fc60000000800 */
[----:B------:R-:W-:Y:S01]  /*0860*/  IMAD R8, R11, R20, RZ ;  /* 0x000000140b087224 */ /* 0x000fe200078e02ff */
[----:B------:R-:W2:Y:S01]  /*0870*/  LDC R5, c[0x0][0x144] ;  /* 0x00005100ff057b82 */ /* 0x000ea20000000800 */
[----:B------:R-:W3:Y:S02]  /*0880*/  F2I.U32.TRUNC.NTZ R0, R0 ;  /* 0x0000000000007305 */ /* 0x000ee4000020f000 */
[----:B------:R-:W-:-:S04]  /*0890*/  IMAD R9, R9, R21, R8 ;  /* 0x0000001509097224 */ /* 0x000fc800078e0208 */
[----:B------:R-:W-:Y:S01]  /*08a0*/  IMAD.IADD R7, R7, 0x1, R9 ;  /* 0x0000000107077824 */ /* 0x000fe200078e0209 */
[----:B------:R-:W4:Y:S01]  /*08b0*/  LDC R12, c[0x0][0x608] ;  /* 0x00018200ff0c7b82 */ /* 0x000f220000000800 */
[----:B------:R-:W-:-:S03]  /*08c0*/  IMAD.MOV.U32 R9, RZ, RZ, -0x1 ;  /* 0xffffffffff097424 */ /* 0x000fc600078e00ff */
[-CC-:B0-----:R-:W-:Y:S02]  /*08d0*/  SHF.R.U64 R20, R6, R10.reuse, R7.reuse ;  /* 0x0000000a06147219 */ /* 0x181fe40000001207 */
[----:B------:R-:W-:Y:S02]  /*08e0*/  I2FP.F32.U32 R6, R3 ;  /* 0x0000000300067245 */ /* 0x000fe40000201000 */
[----:B------:R-:W0:Y:S01]  /*08f0*/  LDC R26, c[0x0][0x658] ;  /* 0x00019600ff1a7b82 */ /* 0x000e220000000800 */
[----:B-1----:R-:W-:Y:S01]  /*0900*/  ISETP.NE.U32.AND P0, PT, R28, RZ, PT ;  /* 0x000000ff1c00720c */ /* 0x002fe20003f05070 */
[----:B---3--:R-:W-:Y:S01]  /*0910*/  IMAD.MOV R8, RZ, RZ, -R0 ;  /* 0x000000ffff087224 */ /* 0x008fe200078e0a00 */
[----:B------:R-:W-:Y:S01]  /*0920*/  SHF.R.U32.HI R7, RZ, R10, R7 ;  /* 0x0000000aff077219 */ /* 0x000fe20000011607 */
[----:B------:R-:W-:Y:S01]  /*0930*/  FMUL R6, R6, UR4 ;  /* 0x0000000406067c20 */ /* 0x000fe20008400000 */
[----:B------:R-:W-:-:S03]  /*0940*/  ISETP.NE.AND.EX P0, PT, R29, RZ, PT, P0 ;  /* 0x000000ff1d00720c */ /* 0x000fc60003f05300 */
[----:B------:R-:W1:Y:S01]  /*0950*/  LDC R14, c[0x0][0x148] ;  /* 0x00005200ff0e7b82 */ /* 0x000e620000000800 */
[----:B--2---:R-:W-:-:S07]  /*0960*/  IMAD R0, R5, R8, R4 ;  /* 0x0000000805007224 */ /* 0x004fce00078e0204 */
[----:B------:R-:W2:Y:S01]  /*0970*/  LDC R24, c[0x0][0x600] ;  /* 0x00018000ff187b82 */ /* 0x000ea20000000800 */
[-CC-:B----4-:R-:W-:Y:S02]  /*0980*/  SHF.R.U64 R30, R20, R12.reuse, R7.reuse ;  /* 0x0000000c141e7219 */ /* 0x190fe40000001207 */
[----:B------:R-:W-:Y:S01]  /*0990*/  SHF.R.U32.HI R5, RZ, R12, R7 ;  /* 0x0000000cff057219 */ /* 0x000fe20000011607 */
[----:B------:R-:W-:Y:S01]  /*09a0*/  IMAD.MOV.U32 R7, RZ, RZ, 0x1 ;  /* 0x00000001ff077424 */ /* 0x000fe200078e00ff */
[----:B------:R3:W4:Y:S03]  /*09b0*/  F2I.U32.TRUNC.NTZ R12, R6 ;  /* 0x00000006000c7305 */ /* 0x000726000020f000 */
[----:B------:R-:W1:Y:S01]  /*09c0*/  LDC R15, c[0x0][0x648] ;  /* 0x00019200ff0f7b82 */ /* 0x000e620000000800 */
[-C--:B0-----:R-:W-:Y:S02]  /*09d0*/  SHF.L.U32 R4, R9, R26.reuse, RZ ;  /* 0x0000001a09047219 */ /* 0x081fe400000006ff */
[----:B------:R-:W-:-:S02]  /*09e0*/  SHF.R.U64 R32, R30, R26, R5 ;  /* 0x0000001a1e207219 */ /* 0x000fc40000001205 */
[----:B------:R-:W-:Y:S02]  /*09f0*/  LOP3.LUT R11, RZ, R4, RZ, 0x33, !PT ;  /* 0x00000004ff0b7212 */ /* 0x000fe400078e33ff */
[-C--:B------:R-:W-:Y:S01]  /*0a00*/  SHF.R.U32.HI R5, RZ, R26.reuse, R5 ;  /* 0x0000001aff057219 */ /* 0x080fe20000011605 */
[----:B------:R-:W0:Y:S01]  /*0a10*/  LDC R21, c[0x0][0x638] ;  /* 0x00018e00ff157b82 */ /* 0x000e220000000800 */
[----:B------:R-:W-:Y:S01]  /*0a20*/  SHF.L.U32 R10, R7, R26, RZ ;  /* 0x0000001a070a7219 */ /* 0x000fe200000006ff */
[----:B------:R-:W-:-:S06]  /*0a30*/  IMAD.MOV.U32 R4, RZ, RZ, R32 ;  /* 0x000000ffff047224 */ /* 0x000fcc00078e0020 */
[----:B------:R-:W0:Y:S01]  /*0a40*/  LDC R153, c[0x0][0x610] ;  /* 0x00018400ff997b82 */ /* 0x000e220000000800 */
[----:B---34-:R-:W-:Y:S05]  /*0a50*/  @!P0 BRA `(.L_x_6) ;  /* 0x0000000000288947 */ /* 0x018fea0003800000 */
[----:B------:R-:W3:Y:S02]  /*0a60*/  LDC R9, c[0x0][0x64c] ;  /* 0x00019300ff097b82 */ /* 0x000ee40000000800 */
[----:B---3--:R-:W-:-:S05]  /*0a70*/  IADD3 R9, P0, R32, R9, RZ ;  /* 0x0000000920097210 */ /* 0x008fca0007f1e0ff */
        /* <DEDUP_REMOVED lines=8> */
.L_x_6:
[----:B-1----:R-:W-:Y:S01]  /*0b00*/  SHF.R.U64 R4, R4, R15, R5 ;  /* 0x0000000f04047219 */ /* 0x002fe20000001205 */
[----:B--2---:R-:W-:Y:S01]  /*0b10*/  VIADD R5, R24, 0xffffffff ;  /* 0xffffffff18057836 */ /* 0x004fe20000000000 */
[----:B------:R-:W-:Y:S01]  /*0b20*/  LOP3.LUT R11, R30, R11, RZ, 0xc0, !PT ;  /* 0x0000000b1e0b7212 */ /* 0x000fe200078ec0ff */
[----:B------:R-:W-:Y:S02]  /*0b30*/  IMAD.MOV R12, RZ, RZ, -R12 ;  /* 0x000000ffff0c7224 */ /* 0x000fe400078e0a0c */
[----:B------:R-:W-:Y:S02]  /*0b40*/  IMAD.MOV R6, RZ, RZ, -R4 ;  /* 0x000000ffff067224 */ /* 0x000fe400078e0a04 */
[----:B------:R-:W-:Y:S01]  /*0b50*/  IMAD R11, R10, R4, R11 ;  /* 0x000000040a0b7224 */ /* 0x000fe200078e020b */
[----:B------:R-:W-:Y:S01]  /*0b60*/  LOP3.LUT R4, R20, R5, RZ, 0xc0, !PT ;  /* 0x0000000514047212 */ /* 0x000fe200078ec0ff */
[----:B------:R-:W-:Y:S02]  /*0b70*/  @P3 IMAD R0, R14, R12, R3 ;  /* 0x0000000c0e003224 */ /* 0x000fe400078e0203 */
[----:B0-----:R-:W-:-:S02]  /*0b80*/  IMAD R3, R6, R21, R32 ;  /* 0x0000001506037224 */ /* 0x001fc400078e0220 */
[----:B------:R-:W-:Y:S02]  /*0b90*/  IMAD R153, R11, R153, R0 ;  /* 0x000000990b997224 */ /* 0x000fe400078e0200 */
[----:B------:R-:W-:Y:S02]  /*0ba0*/  IMAD R4, R3, R24, R4 ;  /* 0x0000001803047224 */ /* 0x000fe400078e0204 */
[----:B------:R-:W-:-:S03]  /*0bb0*/  IMAD.MOV.U32 R0, RZ, RZ, 0x1 ;  /* 0x00000001ff007424 */ /* 0x000fc600078e00ff */
[----:B------:R-:W-:Y:S02]  /*0bc0*/  SEL R152, R4, R153, !P3 ;  /* 0x0000009904987207 */ /* 0x000fe40005800000 */
[----:B------:R-:W-:-:S07]  /*0bd0*/  SEL R153, R153, R4, !P3 ;  /* 0x0000000499997207 */ /* 0x000fce0005800000 */
.L_x_4:
[----:B------:R-:W-:-:S08]  /*0be0*/  NOP ;  /* 0x0000000000007918 */ /* 0x000fd00000000000 */
[----:B------:R-:W0:Y:S02]  /*0bf0*/  USETMAXREG.TRY_ALLOC.CTAPOOL UP0, 0xe8 ;  /* 0x000000e8000079c8 */ /* 0x000e240008000600 */
[----:B0-----:R-:W-:-:S13]  /*0c00*/  PLOP3.LUT P0, PT, PT, PT, UP0, 0x80, 0x0 ;  /* 0x000000000000781c */ /* 0x001fda0003f0f008 */
[----:B------:R-:W-:Y:S05]  /*0c10*/  @!P0 BRA `(.L_x_4) ;  /* 0xfffffffc00f08947 */ /* 0x000fea000383ffff */
[----:B------:R-:W-:Y:S01]  /*0c20*/  ULDC.64 UR4, c[0x0][0x598] ;  /* 0x0001660000047ab9 */ /* 0x000fe20000000a00 */
[----:B------:R-:W-:Y:S01]  /*0c30*/  ULDC.64 UR36, c[0x0][0x208] ;  /* 0x0000820000247ab9 */ /* 0x000fe20000000a00 */
[----:B------:R-:W-:-:S04]  /*0c40*/  ISETP.NE.U32.AND P0, PT, RZ, UR4, PT ;  /* 0x00000004ff007c0c */ /* 0x000fc8000bf05070 */
[----:B------:R-:W-:-:S13]  /*0c50*/  ISETP.NE.AND.EX P0, PT, RZ, UR5, PT, P0 ;  /* 0x00000005ff007c0c */ /* 0x000fda000bf05300 */
[----:B------:R-:W-:Y:S05]  /*0c60*/  @!P0 BRA `(.L_x_7) ;  /* 0x00000000001c8947 */ /* 0x000fea0003800000 */
[----:B------:R-:W0:Y:S02]  /*0c70*/  LDC.64 R4, c[0x0][0x598] ;  /* 0x00016600ff047b82 */ /* 0x000e240000000a00 */
[----:B0-----:R-:W2:Y:S02]  /*0c80*/  LDG.E.64 R4, desc[UR36][R4.64] ;  /* 0x0000002404047981 */ /* 0x001ea4000c1e1b00 */
[----:B--2---:R-:W-:-:S04]  /*0c90*/  ISETP.NE.U32.AND P0, PT, R4, RZ, PT ;  /* 0x000000ff0400720c */ /* 0x004fc80003f05070 */
[----:B------:R-:W-:-:S13]  /*0ca0*/  ISETP.NE.AND.EX P0, PT, R5, RZ, PT, P0 ;  /* 0x000000ff0500720c */ /* 0x000fda0003f05300 */
[----:B------:R-:W-:Y:S05]  /*0cb0*/  @!P0 BRA `(.L_x_7) ;  /* 0x0000000000088947 */ /* 0x000fea0003800000 */
[----:B------:R0:W5:Y:S01]  /*0cc0*/  LD.E R154, desc[UR36][R4.64] ;  /* 0x00000024049a7980 */ /* 0x000162000c101900 */
[----:B------:R-:W-:Y:S05]  /*0cd0*/  BRA `(.L_x_8) ;  /* 0x0000000000247947 */ /* 0x000fea0003800000 */
.L_x_7:
[----:B------:R-:W-:Y:S02]  /*0ce0*/  ULDC.64 UR4, c[0x0][0x588] ;  /* 0x0001620000047ab9 */ /* 0x000fe40000000a00 */
[----:B------:R-:W-:-:S04]  /*0cf0*/  ISETP.NE.U32.AND P0, PT, RZ, UR4, PT ;  /* 0x00000004ff007c0c */ /* 0x000fc8000bf05070 */
[----:B------:R-:W-:-:S13]  /*0d00*/  ISETP.NE.AND.EX P0, PT, RZ, UR5, PT, P0 ;  /* 0x00000005ff007c0c */ /* 0x000fda000bf05300 */
[----:B------:R-:W-:Y:S05]  /*0d10*/  @!P0 BRA `(.L_x_9) ;  /* 0x00000000000c8947 */ /* 0x000fea0003800000 */
[----:B------:R-:W0:Y:S02]  /*0d20*/  LDC.64 R154, c[0x0][0x588] ;  /* 0x00016200ff9a7b82 */ /* 0x000e240000000a00 */
[----:B0-----:R1:W5:Y:S01]  /*0d30*/  LDG.E R154, desc[UR36][R154.64] ;  /* 0x000000249a9a7981 */ /* 0x001362000c1e1900 */
[----:B------:R-:W-:Y:S05]  /*0d40*/  BRA `(.L_x_8) ;  /* 0x0000000000087947 */ /* 0x000fea0003800000 */
.L_x_9:
[----:B------:R-:W-:Y:S02]  /*0d50*/  ULDC UR4, c[0x0][0x580] ;  /* 0x0001600000047ab9 */ /* 0x000fe40000000800 */
[----:B------:R-:W-:-:S07]  /*0d60*/  IMAD.U32 R154, RZ, RZ, UR4 ;  /* 0x00000004ff9a7e24 */ /* 0x000fce000f8e00ff */
.L_x_8:
[----:B------:R-:W-:Y:S02]  /*0d70*/  ULDC.64 UR4, c[0x0][0x5a0] ;  /* 0x0001680000047ab9 */ /* 0x000fe40000000a00 */
[----:B------:R-:W-:-:S04]  /*0d80*/  ISETP.NE.U32.AND P0, PT, RZ, UR4, PT ;  /* 0x00000004ff007c0c */ /* 0x000fc8000bf05070 */
[----:B------:R-:W-:-:S13]  /*0d90*/  ISETP.NE.AND.EX P0, PT, RZ, UR5, PT, P0 ;  /* 0x00000005ff007c0c */ /* 0x000fda000bf05300 */
[----:B------:R-:W-:Y:S05]  /*0da0*/  @!P0 BRA `(.L_x_10) ;  /* 0x00000000001c8947 */ /* 0x000fea0003800000 */
[----:B0-----:R-:W0:Y:S02]  /*0db0*/  LDC.64 R4, c[0x0][0x5a0] ;  /* 0x00016800ff047b82 */ /* 0x001e240000000a00 */
[----:B0-----:R-:W2:Y:S02]  /*0dc0*/  LDG.E.64 R4, desc[UR36][R4.64] ;  /* 0x0000002404047981 */ /* 0x001ea4000c1e1b00 */
[----:B--2---:R-:W-:-:S04]  /*0dd0*/  ISETP.NE.U32.AND P0, PT, R4, RZ, PT ;  /* 0x000000ff0400720c */ /* 0x004fc80003f05070 */
[----:B------:R-:W-:-:S13]  /*0de0*/  ISETP.NE.AND.EX P0, PT, R5, RZ, PT, P0 ;  /* 0x000000ff0500720c */ /* 0x000fda0003f05300 */
[----:B------:R-:W-:Y:S05]  /*0df0*/  @!P0 BRA `(.L_x_10) ;  /* 0x0000000000088947 */ /* 0x000fea0003800000 */
[----:B-1----:R0:W5:Y:S01]  /*0e00*/  LD.E R155, desc[UR36][R4.64] ;  /* 0x00000024049b7980 */ /* 0x002162000c101900 */
[----:B------:R-:W-:Y:S05]  /*0e10*/  BRA `(.L_x_11) ;  /* 0x0000000000247947 */ /* 0x000fea0003800000 */
.L_x_10:
[----:B------:R-:W-:Y:S02]  /*0e20*/  ULDC.64 UR4, c[0x0][0x590] ;  /* 0x0001640000047ab9 */ /* 0x000fe40000000a00 */
[----:B------:R-:W-:-:S04]  /*0e30*/  ISETP.NE.U32.AND P0, PT, RZ, UR4, PT ;  /* 0x00000004ff007c0c */ /* 0x000fc8000bf05070 */
[----:B------:R-:W-:-:S13]  /*0e40*/  ISETP.NE.AND.EX P0, PT, RZ, UR5, PT, P0 ;  /* 0x00000005ff007c0c */ /* 0x000fda000bf05300 */
[----:B------:R-:W-:Y:S05]  /*0e50*/  @!P0 BRA `(.L_x_12) ;  /* 0x00000000000c8947 */ /* 0x000fea0003800000 */
[----:B0-----:R-:W1:Y:S02]  /*0e60*/  LDC.64 R4, c[0x0][0x590] ;  /* 0x00016400ff047b82 */ /* 0x001e640000000a00 */
[----:B-1----:R1:W5:Y:S01]  /*0e70*/  LDG.E R155, desc[UR36][R4.64] ;  /* 0x00000024049b7981 */ /* 0x002362000c1e1900 */
[----:B------:R-:W-:Y:S05]  /*0e80*/  BRA `(.L_x_11) ;  /* 0x0000000000087947 */ /* 0x000fea0003800000 */
.L_x_12:
[----:B------:R-:W-:Y:S02]  /*0e90*/  ULDC UR4, c[0x0][0x584] ;  /* 0x0001610000047ab9 */ /* 0x000fe40000000800 */
[----:B-1----:R-:W-:-:S07]  /*0ea0*/  IMAD.U32 R155, RZ, RZ, UR4 ;  /* 0x00000004ff9b7e24 */ /* 0x002fce000f8e00ff */
.L_x_11:
[----:B------:R-:W-:-:S13]  /*0eb0*/  LOP3.LUT P0, RZ, R0, 0xff, RZ, 0xc0, !PT ;  /* 0x000000ff00ff7812 */ /* 0x000fda000780c0ff */
[----:B------:R-:W-:Y:S05]  /*0ec0*/  @!P0 EXIT ;  /* 0x000000000000894d */ /* 0x000fea0003800000 */
[----:B------:R-:W-:Y:S01]  /*0ed0*/  ULDC UR4, c[0x0][0x28c] ;  /* 0x0000a30000047ab9 */ /* 0x000fe20000000800 */
[----:B------:R-:W-:Y:S01]  /*0ee0*/  LOP3.LUT R158, R19, 0x1, RZ, 0xfc, !PT ;  /* 0x00000001139e7812 */ /* 0x000fe200078efcff */
[----:B------:R-:W-:Y:S01]  /*0ef0*/  UIADD3 UR4, UR4, 0x7f, URZ ;  /* 0x0000007f04047890 */ /* 0x000fe2000fffe03f */
[----:B------:R-:W-:Y:S01]  /*0f00*/  UMOV UR38, URZ ;  /* 0x0000003f00267c82 */ /* 0x000fe20008000000 */
[----:B------:R-:W-:Y:S02]  /*0f10*/  UMOV UR39, URZ ;  /* 0x0000003f00277c82 */ /* 0x000fe40008000000 */
[----:B------:R-:W-:-:S04]  /*0f20*/  USHF.R.S32.HI UR5, URZ, 0x1f, UR4 ;  /* 0x0000001f3f057899 */ /* 0x000fc80008011404 */
[----:B------:R-:W-:-:S04]  /*0f30*/  ULEA.HI UR5, UR5, UR4, URZ, 0x7 ;  /* 0x0000000405057291 */ /* 0x000fc8000f8f383f */
[----:B------:R-:W-:-:S12]  /*0f40*/  USHF.R.S32.HI UR40, URZ, 0x7, UR5 ;  /* 0x000000073f287899 */ /* 0x000fd80008011405 */
.L_x_286:
[----:B------:R-:W-:Y:S01]  /*0f50*/  LOP3.LUT R0, R18, 0x80, RZ, 0xc0, !PT ;  /* 0x0000008012007812 */ /* 0x000fe200078ec0ff */
[----:B--2---:R-:W2:Y:S01]  /*0f60*/  S2UR UR7, SR_CgaCtaId ;  /* 0x00000000000779c3 */ /* 0x004ea20000008800 */
[----:B------:R-:W-:Y:S02]  /*0f70*/  UMOV UR6, 0x400 ;  /* 0x0000040000067882 */ /* 0x000fe40000000000 */
[----:B------:R-:W-:-:S06]  /*0f80*/  SHF.R.U32.HI R0, RZ, 0x7, R0 ;  /* 0x00000007ff007819 */ /* 0x000fcc0000011600 */
[----:B---3--:R-:W3:Y:S01]  /*0f90*/  SHFL.IDX PT, R0, R0, RZ, 0x1f ;  /* 0x00001fff00007589 */ /* 0x008ee200000e0000 */
[----:B--2---:R-:W-:Y:S01]  /*0fa0*/  ULEA UR42, UR7, UR6, 0x18 ;  /* 0x00000006072a7291 */ /* 0x004fe2000f8ec03f */
[----:B---3--:R-:W-:-:S13]  /*0fb0*/  R2UR UR4, R0 ;  /* 0x00000000000472ca */ /* 0x008fda00000e0000 */
[----:B------:R-:W-:-:S04]  /*0fc0*/  ULEA.HI UR5, UR4, UR4, URZ, 0x1 ;  /* 0x0000000404057291 */ /* 0x000fc8000f8f083f */
[----:B------:R-:W-:-:S04]  /*0fd0*/  ULOP3.LUT UR5, UR5, 0x7fffe, URZ, 0xc0, !UPT ;  /* 0x0007fffe05057892 */ /* 0x000fc8000f8ec03f */
[----:B------:R-:W-:-:S03]  /*0fe0*/  UIADD3 UR5, UR4, -UR5, URZ ;  /* 0x8000000504057290 */ /* 0x000fc6000fffe03f */
[----:B------:R-:W-:Y:S01]  /*0ff0*/  ULDC UR4, c[0x0][0x28c] ;  /* 0x0000a30000047ab9 */ /* 0x000fe20000000800 */
[----:B------:R-:W-:Y:S01]  /*1000*/  ULEA UR5, UR5, UR42, 0xd ;  /* 0x0000002a05057291 */ /* 0x000fe2000f8e683f */
[----:B------:R-:W-:-:S03]  /*1010*/  ISETP.LT.AND P0, PT, RZ, UR4, PT ;  /* 0x00000004ff007c0c */ /* 0x000fc6000bf01270 */
[----:B------:R-:W-:-:S04]  /*1020*/  UIADD3 UR5, UR5, 0x100, URZ ;  /* 0x0000010005057890 */ /* 0x000fc8000fffe03f */
[----:B------:R-:W-:-:S04]  /*1030*/  USHF.R.U32.HI UR5, URZ, 0x4, UR5 ;  /* 0x000000043f057899 */ /* 0x000fc80008011605 */
[----:B------:R-:W-:Y:S02]  /*1040*/  ULOP3.LUT UR41, UR5, 0x3fff, URZ, 0xc0, !UPT ;  /* 0x00003fff05297892 */ /* 0x000fe4000f8ec03f */
[----:B-1----:R-:W-:Y:S10]  /*1050*/  @P0 BRA `(.L_x_13) ;  /* 0x0000000000400947 */ /* 0x002ff40003800000 */
[----:B------:R-:W-:Y:S01]  /*1060*/  MOV R0, 0x0 ;  /* 0x0000000000007802 */ /* 0x000fe20000000f00 */
[----:B------:R-:W-:Y:S01]  /*1070*/  ULDC.64 UR4, c[0x4][0x68] ;  /* 0x01001a0000047ab9 */ /* 0x000fe20000000a00 */
[----:B------:R-:W-:Y:S01]  /*1080*/  ULDC.64 UR6, c[0x4][0x8] ;  /* 0x0100020000067ab9 */ /* 0x000fe20000000a00 */
[----:B01----:R-:W-:Y:S01]  /*1090*/  IMAD.U32 R4, RZ, RZ, UR4 ;  /* 0x00000004ff047e24 */ /* 0x003fe2000f8e00ff */
[----:B------:R0:W1:Y:S01]  /*10a0*/  LDC.64 R14, c[0x4][R0] ;  /* 0x01000000000e7b82 */ /* 0x0000620000000a00 */
[----:B------:R-:W-:Y:S01]  /*10b0*/  IMAD.U32 R5, RZ, RZ, UR5 ;  /* 0x00000005ff057e24 */ /* 0x000fe2000f8e00ff */
[----:B------:R-:W-:Y:S01]  /*10c0*/  ULDC.64 UR4, c[0x4][0x70] ;  /* 0x01001c0000047ab9 */ /* 0x000fe20000000a00 */
[----:B------:R-:W-:Y:S02]  /*10d0*/  IMAD.U32 R10, RZ, RZ, UR6 ;  /* 0x00000006ff0a7e24 */ /* 0x000fe4000f8e00ff */
[----:B------:R-:W-:Y:S02]  /*10e0*/  IMAD.U32 R6, RZ, RZ, UR4 ;  /* 0x00000004ff067e24 */ /* 0x000fe4000f8e00ff */
[----:B------:R-:W-:-:S02]  /*10f0*/  IMAD.U32 R7, RZ, RZ, UR5 ;  /* 0x00000005ff077e24 */ /* 0x000fc4000f8e00ff */
[----:B------:R-:W-:Y:S02]  /*1100*/  IMAD.U32 R11, RZ, RZ, UR7 ;  /* 0x00000007ff0b7e24 */ /* 0x000fe4000f8e00ff */
[----:B------:R-:W-:Y:S02]  /*1110*/  IMAD.MOV.U32 R8, RZ, RZ, 0x1e1 ;  /* 0x000001e1ff087424 */ /* 0x000fe400078e00ff */
[----:B------:R-:W-:Y:S02]  /*1120*/  IMAD.MOV.U32 R12, RZ, RZ, 0x1 ;  /* 0x00000001ff0c7424 */ /* 0x000fe400078e00ff */
[----:B0-----:R-:W-:-:S07]  /*1130*/  IMAD.MOV.U32 R13, RZ, RZ, RZ ;  /* 0x000000ffff0d7224 */ /* 0x001fce00078e00ff */
[----:B------:R-:W-:-:S07]  /*1140*/  LEPC R20, `(.L_x_13) ;  /* 0x000000001014794e */ /* 0x000fce0000000000 */
[----:B-1---5:R-:W-:Y:S05]  /*1150*/  CALL.ABS.NOINC R14 ;  /* 0x000000000e007343 */ /* 0x022fea0003c00000 */
.L_x_13:
[----:B------:R-:W-:-:S13]  /*1160*/  ISETP.NE.AND P0, PT, R158, 0x3, PT ;  /* 0x000000039e00780c */ /* 0x000fda0003f05270 */
[----:B------:R-:W-:Y:S05]  /*1170*/  @!P0 BRA `(.L_x_14) ;  /* 0x0000000000048947 */ /* 0x000fea0003800000 */
[----:B------:R-:W-:Y:S01]  /*1180*/  BPT.TRAP 0x1 ;  /* 0x000000040000795c */ /* 0x000fe20000300000 */
.L_x_14:
[----:B------:R-:W-:Y:S02]  /*1190*/  IMAD.U32 R3, RZ, RZ, UR39 ;  /* 0x00000027ff037e24 */ /* 0x000fe4000f8e00ff */
[----:B------:R-:W-:-:S03]  /*11a0*/  IMAD.U32 R0, RZ, RZ, UR38 ;  /* 0x00000026ff007e24 */ /* 0x000fc6000f8e00ff */
[----:B------:R-:W-:Y:S02]  /*11b0*/  LEA R3, R3, UR42, 0x3 ;  /* 0x0000002a03037c11 */ /* 0x000fe4000f8e18ff */
[----:B------:R-:W-:-:S04]  /*11c0*/  SHF.L.U32 R0, R0, 0x1f, RZ ;  /* 0x0000001f00007819 */ /* 0x000fc800000006ff */
[----:B------:R2:W3:Y:S01]  /*11d0*/  SYNCS.PHASECHK.TRANS64.TRYWAIT P1, [R3+URZ], R0 ;  /* 0x00000000030075a7 */ /* 0x0004e2000802017f */
[----:B------:R-:W-:Y:S05]  /*11e0*/  @!P0 BRA `(.L_x_15) ;  /* 0x0000000000048947 */ /* 0x000fea0003800000 */
[----:B------:R-:W-:Y:S01]  /*11f0*/  BPT.TRAP 0x1 ;  /* 0x000000040000795c */ /* 0x000fe20000300000 */
.L_x_15:
[----:B---3--:R-:W-:Y:S05]  /*1200*/  @P1 BRA `(.L_x_16) ;  /* 0x0000000000081947 */ /* 0x008fea0003800000 */
[----:B------:R-:W3:Y:S02]  /*1210*/  SYNCS.PHASECHK.TRANS64.TRYWAIT P1, [R3+URZ], R0 ;  /* 0x00000000030075a7 */ /* 0x000ee4000802017f */
[----:B---3--:R-:W-:Y:S05]  /*1220*/  @!P1 BRA `(.L_x_17) ;  /* 0x000000a8003c9947 */ /* 0x008fea0003800000 */
.L_x_16:
[----:B------:R-:W-:-:S04]  /*1230*/  UISETP.LT.AND UP0, UPT, UR40, 0x1, UPT ;  /* 0x000000012800788c */ /* 0x000fc8000bf01270 */
[----:B------:R-:W-:-:S04]  /*1240*/  USEL UR4, UR40, 0x1, UP0 ;  /* 0x0000000128047887 */ /* 0x000fc80008000000 */
[----:B------:R-:W-:-:S06]  /*1250*/  UIADD3 UR4, UR40, -UR4, URZ ;  /* 0x8000000428047290 */ /* 0x000fcc000fffe03f */
[----:B--23--:R-:W-:Y:S01]  /*1260*/  IMAD.U32 R0, RZ, RZ, UR4 ;  /* 0x00000004ff007e24 */ /* 0x00cfe2000f8e00ff */
[----:B------:R-:W-:Y:S05]  /*1270*/  WARPSYNC.ALL ;  /* 0x0000000000007948 */ /* 0x000fea0003800000 */
[----:B------:R-:W-:Y:S01]  /*1280*/  ISETP.GE.AND P1, PT, R0, 0x1, PT ;  /* 0x000000010000780c */ /* 0x000fe20003f26270 */
[----:B------:R-:W-:Y:S01]  /*1290*/  UIADD3 UR4, UR42, 0x28100, URZ ;  /* 0x000281002a047890 */ /* 0x000fe2000fffe03f */
[----:B------:R-:W-:Y:S01]  /*12a0*/  WARPGROUP.ARRIVE ;  /* 0x00000000000079c5 */ /* 0x000fe20000000000 */
[----:B------:R-:W-:Y:S01]  /*12b0*/  UMOV UR9, 0x40000040 ;  /* 0x4000004000097882 */ /* 0x000fe20000000000 */
[----:B------:R-:W-:Y:S01]  /*12c0*/  UMOV UR11, 0x40000040 ;  /* 0x40000040000b7882 */ /* 0x000fe20000000000 */
[----:B------:R-:W-:-:S04]  /*12d0*/  USHF.R.U32.HI UR4, URZ, 0x4, UR4 ;  /* 0x000000043f047899 */ /* 0x000fc80008011604 */
[----:B------:R-:W-:Y:S02]  /*12e0*/  ULOP3.LUT UR5, UR4, 0x3fff, URZ, 0xc0, !UPT ;  /* 0x00003fff04057892 */ /* 0x000fe4000f8ec03f */
[----:B------:R-:W-:Y:S02]  /*12f0*/  ULOP3.LUT UR4, UR41, 0x10000, URZ, 0xfc, !UPT ;  /* 0x0001000029047892 */ /* 0x000fe4000f8efc3f */
[----:B------:R-:W-:Y:S02]  /*1300*/  ULOP3.LUT UR5, UR5, 0x10000, URZ, 0xfc, !UPT ;  /* 0x0001000005057892 */ /* 0x000fe4000f8efc3f */
[----:B------:R-:W-:Y:S02]  /*1310*/  ULEA UR6, UR39, UR4, 0xb ;  /* 0x0000000427067291 */ /* 0x000fe4000f8e583f */
[----:B------:R-:W-:-:S05]  /*1320*/  ULEA UR7, UR39, UR5, 0xc ;  /* 0x0000000527077291 */ /* 0x000fca000f8e603f */
[----:B------:R-:W-:Y:S02]  /*1330*/  UMOV UR8, UR6 ;  /* 0x0000000600087c82 */ /* 0x000fe40008000000 */
[----:B------:R-:W-:Y:S02]  /*1340*/  UMOV UR10, UR7 ;  /* 0x00000007000a7c82 */ /* 0x000fe40008000000 */
[----:B------:R-:W-:Y:S01]  /*1350*/  HGMMA.64x256x16.F32.BF16 R24, gdesc[UR8], RZ, !UPT, gsb0 ;  /* 0x03e00000081879f0 */ /* 0x000fe2000c0018ff */
[----:B------:R-:W-:Y:S02]  /*1360*/  UIADD3 UR8, UR6, 0x2, URZ ;  /* 0x0000000206087890 */ /* 0x000fe4000fffe03f */
[----:B------:R-:W-:Y:S01]  /*1370*/  UIADD3 UR10, UR7, 0x2, URZ ;  /* 0x00000002070a7890 */ /* 0x000fe2000fffe03f */
[----:B------:R-:W-:Y:S01]  /*1380*/  UMOV UR9, 0x40000040 ;  /* 0x4000004000097882 */ /* 0x000fe20000000000 */
[----:B------:R-:W-:Y:S01]  /*1390*/  UMOV UR11, 0x40000040 ;  /* 0x40000040000b7882 */ /* 0x000fe20000000000 */
[----:B------:R-:W-:-:S02]  /*13a0*/  WARPGROUP.DEPBAR.LE gsb0, 0x0 ;  /* 0x00008000000079c5 */ /* 0x000fc40000010000 */
[----:B------:R-:W-:-:S15]  /*13b0*/  WARPGROUP.ARRIVE ;  /* 0x00000000000079c5 */ /* 0x000fde0000000000 */
[----:B------:R-:W-:-:S05]  /*13c0*/  NOP ;  /* 0x0000000000007918 */ /* 0x000fca0000000000 */
[----:B------:R-:W-:Y:S01]  /*13d0*/  HGMMA.64x256x16.F32.BF16 R24, gdesc[UR8], R24, gsb0 ;  /* 0x03e00000081879f0 */ /* 0x000fe20008001818 */
[----:B------:R-:W-:Y:S02]  /*13e0*/  UIADD3 UR8, UR6, 0x4, URZ ;  /* 0x0000000406087890 */ /* 0x000fe4000fffe03f */
[----:B------:R-:W-:Y:S01]  /*13f0*/  UIADD3 UR10, UR7, 0x4, URZ ;  /* 0x00000004070a7890 */ /* 0x000fe2000fffe03f */
[----:B------:R-:W-:Y:S01]  /*1400*/  UMOV UR9, 0x40000040 ;  /* 0x4000004000097882 */ /* 0x000fe20000000000 */
[----:B------:R-:W-:Y:S01]  /*1410*/  UMOV UR11, 0x40000040 ;  /* 0x40000040000b7882 */ /* 0x000fe20000000000 */
[----:B------:R-:W-:Y:S02]  /*1420*/  WARPGROUP.DEPBAR.LE gsb0, 0x0 ;  /* 0x00008000000079c5 */ /* 0x000fe40000010000 */
        /* <DEDUP_REMOVED lines=42> */
[----:B------:R-:W-:Y:S03]  /*16d0*/  HGMMA.64x256x16.F32.BF16 R24, gdesc[UR8], R24, gsb0 ;  /* 0x03e00000081879f0 */ /* 0x000fe60008001818 */
[----:B------:R-:W-:Y:S02]  /*16e0*/  WARPGROUP.DEPBAR.LE gsb0, 0x0 ;  /* 0x00008000000079c5 */ /* 0x000fe40000010000 */
[----:B------:R-:W-:Y:S05]  /*16f0*/  @!P1 BRA `(.L_x_18) ;  /* 0x0000000400a49947 */ /* 0x000fea0003800000 */
[----:B------:R-:W-:-:S04]  /*1700*/  UIADD3 UR6, UR39, 0x1, URZ ;  /* 0x0000000127067890 */ /* 0x000fc8000fffe03f */
[----:B------:R-:W-:-:S04]  /*1710*/  UISETP.NE.AND UP0, UPT, UR6, 0x5, UPT ;  /* 0x000000050600788c */ /* 0x000fc8000bf05270 */
[----:B------:R-:W-:Y:S02]  /*1720*/  USEL UR7, URZ, 0x1, UP0 ;  /* 0x000000013f077887 */ /* 0x000fe40008000000 */
[----:B------:R-:W-:Y:S02]  /*1730*/  USEL UR6, UR6, URZ, UP0 ;  /* 0x0000003f06067287 */ /* 0x000fe40008000000 */
[----:B------:R-:W-:-:S06]  /*1740*/  ULOP3.LUT UR7, UR38, UR7, URZ, 0x3c, !UPT ;  /* 0x0000000726077292 */ /* 0x000fcc000f8e3c3f */
[----:B01----:R-:W-:Y:S01]  /*1750*/  IMAD.U32 R5, RZ, RZ, UR7 ;  /* 0x00000007ff057e24 */ /* 0x003fe2000f8e00ff */
[----:B------:R-:W-:-:S06]  /*1760*/  UMOV UR7, UR39 ;  /* 0x0000002700077c82 */ /* 0x000fcc0008000000 */
.L_x_25:
[----:B01----:R-:W-:Y:S05]  /*1770*/  @!P0 BRA `(.L_x_19) ;  /* 0x0000000000048947 */ /* 0x003fea0003800000 */
[----:B------:R-:W-:Y:S01]  /*1780*/  BPT.TRAP 0x1 ;  /* 0x000000040000795c */ /* 0x000fe20000300000 */
.L_x_19:
[----:B------:R-:W0:Y:S01]  /*1790*/  S2UR UR9, SR_CgaCtaId ;  /* 0x00000000000979c3 */ /* 0x000e220000008800 */
[----:B------:R-:W-:Y:S01]  /*17a0*/  UMOV UR8, 0x400 ;  /* 0x0000040000087882 */ /* 0x000fe20000000000 */
[----:B------:R-:W-:Y:S01]  /*17b0*/  SHF.L.U32 R3, R5, 0x1f, RZ ;  /* 0x0000001f05037819 */ /* 0x000fe200000006ff */
[----:B0-----:R-:W-:-:S04]  /*17c0*/  ULEA UR8, UR9, UR8, 0x18 ;  /* 0x0000000809087291 */ /* 0x001fc8000f8ec03f */
[----:B------:R-:W-:-:S09]  /*17d0*/  ULEA UR9, UR6, UR8, 0x3 ;  /* 0x0000000806097291 */ /* 0x000fd2000f8e183f */
[----:B------:R0:W1:Y:S01]  /*17e0*/  SYNCS.PHASECHK.TRANS64.TRYWAIT P1, [UR9], R3 ;  /* 0x00000003ff0075a7 */ /* 0x0000620008020149 */
[----:B------:R-:W-:Y:S05]  /*17f0*/  @!P0 BRA `(.L_x_20) ;  /* 0x0000000000048947 */ /* 0x000fea0003800000 */
[----:B------:R-:W-:Y:S01]  /*1800*/  BPT.TRAP 0x1 ;  /* 0x000000040000795c */ /* 0x000fe20000300000 */
.L_x_20:
[----:B-1----:R-:W-:Y:S05]  /*1810*/  @P1 BRA `(.L_x_21) ;  /* 0x0000000000081947 */ /* 0x002fea0003800000 */
[----:B------:R-:W1:Y:S02]  /*1820*/  SYNCS.PHASECHK.TRANS64.TRYWAIT P1, [UR9], R3 ;  /* 0x00000003ff0075a7 */ /* 0x000e640008020149 */
[----:B-1----:R-:W-:Y:S05]  /*1830*/  @!P1 BRA `(.L_x_22) ;  /* 0x000000a000cc9947 */ /* 0x002fea0003800000 */
.L_x_21:
[----:B------:R-:W-:Y:S01]  /*1840*/  ULEA UR9, UR6, UR4, 0xb ;  /* 0x0000000406097291 */ /* 0x000fe2000f8e583f */
[----:B------:R-:W-:Y:S01]  /*1850*/  WARPGROUP.ARRIVE ;  /* 0x00000000000079c5 */ /* 0x000fe20000000000 */
[----:B------:R-:W-:Y:S01]  /*1860*/  ULEA UR10, UR6, UR5, 0xc ;  /* 0x00000005060a7291 */ /* 0x000fe2000f8e603f */
[----:B------:R-:W-:Y:S01]  /*1870*/  UMOV UR13, 0x40000040 ;  /* 0x40000040000d7882 */ /* 0x000fe20000000000 */
[----:B------:R-:W-:-:S03]  /*1880*/  UMOV UR15, 0x40000040 ;  /* 0x40000040000f7882 */ /* 0x000fc60000000000 */
[----:B------:R-:W-:Y:S02]  /*1890*/  UMOV UR12, UR9 ;  /* 0x00000009000c7c82 */ /* 0x000fe40008000000 */
[----:B------:R-:W-:Y:S02]  /*18a0*/  UMOV UR14, UR10 ;  /* 0x0000000a000e7c82 */ /* 0x000fe40008000000 */
[----:B------:R-:W-:Y:S01]  /*18b0*/  HGMMA.64x256x16.F32.BF16 R24, gdesc[UR12], R24, gsb0 ;  /* 0x03e000000c1879f0 */ /* 0x000fe20008001818 */
        /* <DEDUP_REMOVED lines=58> */
[----:B------:R-:W-:Y:S01]  /*1c60*/  BPT.TRAP 0x1 ;  /* 0x000000040000795c */ /* 0x000fe20000300000 */
.L_x_23:
[----:B------:R-:W-:Y:S01]  /*1c70*/  ULEA UR8, UR7, UR8, 0x3 ;  /* 0x0000000807087291 */ /* 0x000fe2000f8e183f */
[----:B------:R-:W-:-:S03]  /*1c80*/  ISETP.GT.U32.AND P1, PT, R19, 0x1, PT ;  /* 0x000000011300780c */ /* 0x000fc60003f24070 */
[----:B------:R-:W-:-:S04]  /*1c90*/  UIADD3 UR8, UR8, 0x28, URZ ;  /* 0x0000002808087890 */ /* 0x000fc8000fffe03f */
[----:B------:R-:W-:-:S09]  /*1ca0*/  UPRMT UR8, URZ, 0x654, UR8 ;  /* 0x000006543f087896 */ /* 0x000fd20008000008 */
[----:B------:R-:W-:Y:S01]  /*1cb0*/  SYNCS.ARRIVE.TRANS64.RED.A1T0 RZ, [UR8], RZ ;  /* 0x000000ffffff79a7 */ /* 0x000fe20008100408 */
[----:B------:R-:W-:Y:S05]  /*1cc0*/  @P1 BRA `(.L_x_24) ;  /* 0x0000000000041947 */ /* 0x000fea0003800000 */
[----:B------:R-:W-:Y:S01]  /*1cd0*/  BPT.TRAP 0x1 ;  /* 0x000000040000795c */ /* 0x000fe20000300000 */
.L_x_24:
[----:B------:R-:W-:Y:S01]  /*1ce0*/  UIADD3 UR6, UR6, 0x1, URZ ;  /* 0x0000000106067890 */ /* 0x000fe2000fffe03f */
[C---:B------:R-:W-:Y:S01]  /*1cf0*/  ISETP.GT.AND P1, PT, R0.reuse, 0x1, PT ;  /* 0x000000010000780c */ /* 0x040fe20003f24270 */
[----:B------:R-:W-:Y:S01]  /*1d00*/  UIADD3 UR7, UR7, 0x1, URZ ;  /* 0x0000000107077890 */ /* 0x000fe2000fffe03f */
[----:B------:R-:W-:Y:S01]  /*1d10*/  VIADD R0, R0, 0xffffffff ;  /* 0xffffffff00007836 */ /* 0x000fe20000000000 */
[----:B------:R-:W-:Y:S02]  /*1d20*/  UISETP.NE.AND UP0, UPT, UR6, 0x5, UPT ;  /* 0x000000050600788c */ /* 0x000fe4000bf05270 */
[----:B------:R-:W-:Y:S02]  /*1d30*/  UISETP.NE.AND UP1, UPT, UR7, 0x5, UPT ;  /* 0x000000050700788c */ /* 0x000fe4000bf25270 */
[----:B------:R-:W-:Y:S02]  /*1d40*/  USEL UR8, URZ, 0x1, UP0 ;  /* 0x000000013f087887 */ /* 0x000fe40008000000 */
[----:B------:R-:W-:-:S02]  /*1d50*/  USEL UR6, UR6, URZ, UP0 ;  /* 0x0000003f06067287 */ /* 0x000fc40008000000 */
[----:B------:R-:W-:Y:S02]  /*1d60*/  USEL UR7, UR7, URZ, UP1 ;  /* 0x0000003f07077287 */ /* 0x000fe40008800000 */
[----:B------:R-:W-:Y:S01]  /*1d70*/  LOP3.LUT R5, R5, UR8, RZ, 0x3c, !PT ;  /* 0x0000000805057c12 */ /* 0x000fe2000f8e3cff */
[----:B------:R-:W-:Y:S09]  /*1d80*/  @P1 BRA `(.L_x_25) ;  /* 0xfffffff800781947 */ /* 0x000ff2000383ffff */
.L_x_18:
[----:B------:R-:W2:Y:S02]  /*1d90*/  LDC R0, c[0x0][0x28c] ;  /* 0x0000a300ff007b82 */ /* 0x000ea40000000800 */
[----:B--2---:R-:W-:-:S13]  /*1da0*/  ISETP.GE.AND P1, PT, R0, 0x1, PT ;  /* 0x000000010000780c */ /* 0x004fda0003f26270 */
[----:B------:R-:W-:Y:S05]  /*1db0*/  @!P1 BRA `(.L_x_26) ;  /* 0x0000000000489947 */ /* 0x000fea0003800000 */
[----:B------:R-:W-:Y:S05]  /*1dc0*/  @!P0 BRA `(.L_x_27) ;  /* 0x0000000000048947 */ /* 0x000fea0003800000 */
[----:B------:R-:W-:Y:S01]  /*1dd0*/  BPT.TRAP 0x1 ;  /* 0x000000040000795c */ /* 0x000fe20000300000 */
.L_x_27:
[----:B------:R-:W2:Y:S01]  /*1de0*/  S2UR UR7, SR_CgaCtaId ;  /* 0x00000000000779c3 */ /* 0x000ea20000008800 */
[----:B------:R-:W-:Y:S01]  /*1df0*/  UISETP.LT.AND UP0, UPT, UR40, 0x1, UPT ;  /* 0x000000012800788c */ /* 0x000fe2000bf01270 */
[----:B------:R-:W-:-:S03]  /*1e00*/  ISETP.GT.U32.AND P0, PT, R19, 0x1, PT ;  /* 0x000000011300780c */ /* 0x000fc60003f04070 */
[----:B------:R-:W-:-:S04]  /*1e10*/  USEL UR6, UR40, 0x1, UP0 ;  /* 0x0000000128067887 */ /* 0x000fc80008000000 */
[----:B------:R-:W-:-:S04]  /*1e20*/  UIADD3 UR6, UR39, UR40, -UR6 ;  /* 0x0000002827067290 */ /* 0x000fc8000fffe806 */
[----:B------:R-:W-:-:S04]  /*1e30*/  UIMAD.WIDE.U32 UR4, UR6, -0x33333333, URZ ;  /* 0xcccccccd060478a5 */ /* 0x000fc8000f8e003f */
[----:B------:R-:W-:-:S03]  /*1e40*/  USHF.R.U32.HI UR4, URZ, 0x2, UR5 ;  /* 0x000000023f047899 */ /* 0x000fc60008011605 */
[----:B------:R-:W-:Y:S01]  /*1e50*/  UMOV UR5, 0x400 ;  /* 0x0000040000057882 */ /* 0x000fe20000000000 */
[----:B------:R-:W-:Y:S02]  /*1e60*/  UIMAD UR6, UR4, -0x5, UR6 ;  /* 0xfffffffb040678a4 */ /* 0x000fe4000f8e0206 */
[----:B--2---:R-:W-:-:S04]  /*1e70*/  ULEA UR5, UR7, UR5, 0x18 ;  /* 0x0000000507057291 */ /* 0x004fc8000f8ec03f */
[----:B------:R-:W-:-:S04]  /*1e80*/  ULEA UR6, UR6, UR5, 0x3 ;  /* 0x0000000506067291 */ /* 0x000fc8000f8e183f */
[----:B------:R-:W-:-:S04]  /*1e90*/  UIADD3 UR6, UR6, 0x28, URZ ;  /* 0x0000002806067890 */ /* 0x000fc8000fffe03f */
[----:B------:R-:W-:-:S09]  /*1ea0*/  UPRMT UR6, URZ, 0x654, UR6 ;  /* 0x000006543f067896 */ /* 0x000fd20008000006 */
[----:B------:R-:W-:Y:S01]  /*1eb0*/  SYNCS.ARRIVE.TRANS64.RED.A1T0 RZ, [UR6], RZ ;  /* 0x000000ffffff79a7 */ /* 0x000fe20008100406 */
[----:B------:R-:W-:Y:S05]  /*1ec0*/  @P0 BRA `(.L_x_26) ;  /* 0x0000000000040947 */ /* 0x000fea0003800000 */
[----:B------:R-:W-:Y:S01]  /*1ed0*/  BPT.TRAP 0x1 ;  /* 0x000000040000795c */ /* 0x000fe20000300000 */
.L_x_26:
[----:B------:R-:W2:Y:S01]  /*1ee0*/  LDC R7, c[0x0][0x288] ;  /* 0x0000a200ff077b82 */ /* 0x000ea20000000800 */
[----:B01----:R-:W-:Y:S01]  /*1ef0*/  SHF.R.U32.HI R3, RZ, 0x2, R18 ;  /* 0x00000002ff037819 */ /* 0x003fe20000011612 */
[----:B------:R-:W-:Y:S01]  /*1f00*/  UIADD3 UR39, UR40, UR39, URZ ;  /* 0x0000002728277290 */ /* 0x000fe2000fffe03f */
[C---:B------:R-:W-:Y:S01]  /*1f10*/  LOP3.LUT R4, R18.reuse, 0x60, RZ, 0xc0, !PT ;  /* 0x0000006012047812 */ /* 0x040fe200078ec0ff */
[----:B------:R-:W-:Y:S01]  /*1f20*/  ULDC UR7, c[0x0][0x284] ;  /* 0x0000a10000077ab9 */ /* 0x000fe20000000800 */
[----:B------:R-:W-:Y:S01]  /*1f30*/  LOP3.LUT R3, R3, 0x7, RZ, 0xc0, !PT ;  /* 0x0000000703037812 */ /* 0x000fe200078ec0ff */
[----:B------:R-:W-:Y:S01]  /*1f40*/  UISETP.GT.U32.AND UP0, UPT, UR39, 0x4, UPT ;  /* 0x000000042700788c */ /* 0x000fe2000bf04070 */
[----:B------:R-:W-:Y:S01]  /*1f50*/  SHF.R.U32.HI R10, RZ, 0x1, R4 ;  /* 0x00000001ff0a7819 */ /* 0x000fe20000011604 */
[----:B------:R-:W-:Y:S01]  /*1f60*/  IMAD.SHL.U32 R4, R18, 0x2, RZ ;  /* 0x0000000212047824 */ /* 0x000fe200078e00ff */
[----:B------:R-:W-:Y:S01]  /*1f70*/  LOP3.LUT R0, R22, 0x1, RZ, 0xc0, !PT ;  /* 0x0000000116007812 */ /* 0x000fe200078ec0ff */
[----:B------:R-:W-:Y:S01]  /*1f80*/  UISETP.LT.U32.AND UP0, UPT, UR40, 0x5, UP0 ;  /* 0x000000052800788c */ /* 0x000fe20008701070 */
[----:B------:R-:W-:Y:S01]  /*1f90*/  IADD3 R5, RZ, -R10, -R3 ;  /* 0x8000000aff057210 */ /* 0x000fe20007ffe803 */
[----:B------:R-:W-:Y:S01]  /*1fa0*/  UISETP.GE.U32.AND UP1, UPT, UR40, 0x5, UPT ;  /* 0x000000052800788c */ /* 0x000fe2000bf26070 */
[----:B------:R-:W-:Y:S01]  /*1fb0*/  LOP3.LUT R9, R4, 0x6, RZ, 0xc0, !PT ;  /* 0x0000000604097812 */ /* 0x000fe200078ec0ff */
[C---:B------:R-:W-:Y:S01]  /*1fc0*/  IMAD.SHL.U32 R6, R0.reuse, 0x40, RZ ;  /* 0x0000004000067824 */ /* 0x040fe200078e00ff */
[----:B------:R-:W-:Y:S01]  /*1fd0*/  SHF.R.S32.HI R21, RZ, 0x1f, R23 ;  /* 0x0000001fff157819 */ /* 0x000fe20000011417 */
[----:B------:R-:W-:Y:S01]  /*1fe0*/  IMAD R11, R0, -0x40, R5 ;  /* 0xffffffc0000b7824 */ /* 0x000fe200078e0205 */
[----:B------:R-:W-:Y:S01]  /*1ff0*/  LOP3.LUT R0, R18, 0x3, RZ, 0xc0, !PT ;  /* 0x0000000312007812 */ /* 0x000fe200078ec0ff */
[----:B------:R-:W-:Y:S01]  /*2000*/  ULDC.64 UR8, c[0x0][0x5d0] ;  /* 0x0001740000087ab9 */ /* 0x000fe20000000a00 */
[----:B------:R-:W-:Y:S01]  /*2010*/  PRMT R8, R9, 0x6540, R152 ;  /* 0x0000654009087816 */ /* 0x000fe20000000098 */
[----:B------:R-:W-:Y:S01]  /*2020*/  IMAD.SHL.U32 R152, R152, 0x100, RZ ;  /* 0x0000010098987824 */ /* 0x000fe200078e00ff */
[----:B------:R-:W-:Y:S01]  /*2030*/  UIMAD.WIDE.U32 UR4, UR39, -0x33333333, URZ ;  /* 0xcccccccd270478a5 */ /* 0x000fe2000f8e003f */
[----:B------:R-:W-:Y:S01]  /*2040*/  IMAD R4, R21, UR8, RZ ;  /* 0x0000000815047c24 */ /* 0x000fe2000f8e02ff */
[----:B------:R-:W-:Y:S01]  /*2050*/  USEL UR6, URZ, 0x1, !UP0 ;  /* 0x000000013f067887 */ /* 0x000fe2000c000000 */
[----:B--2---:R-:W-:Y:S01]  /*2060*/  IMAD R13, R0, -0x2, R7 ;  /* 0xfffffffe000d7824 */ /* 0x004fe200078e0207 */
[----:B------:R-:W-:Y:S01]  /*2070*/  ISETP.GE.AND P0, PT, R152, R7, PT ;  /* 0x000000079800720c */ /* 0x000fe20003f06270 */
[C---:B------:R-:W-:Y:S01]  /*2080*/  IMAD.SHL.U32 R0, R153.reuse, 0x80, RZ ;  /* 0x0000008099007824 */ /* 0x040fe200078e00ff */
[----:B------:R-:W-:Y:S01]  /*2090*/  SHF.R.S32.HI R9, RZ, 0x1f, R8 ;  /* 0x0000001fff097819 */ /* 0x000fe20000011408 */
[----:B------:R-:W-:Y:S01]  /*20a0*/  USHF.R.U32.HI UR4, URZ, 0x2, UR5 ;  /* 0x000000023f047899 */ /* 0x000fe20008011605 */
[----:B------:R-:W-:Y:S01]  /*20b0*/  LOP3.LUT R3, R6, 0x40, R3, 0xe2, !PT ;  /* 0x0000004006037812 */ /* 0x000fe200078ee203 */
[----:B------:R-:W-:Y:S01]  /*20c0*/  ULOP3.LUT UR38, UR38, UR6, URZ, 0x3c, !UPT ;  /* 0x0000000626267292 */ /* 0x000fe2000f8e3c3f */
[C---:B------:R-:W-:Y:S01]  /*20d0*/  ISETP.GE.OR P0, PT, R0.reuse, UR7, P0 ;  /* 0x0000000700007c0c */ /* 0x040fe20008706670 */
[----:B------:R-:W-:Y:S01]  /*20e0*/  IMAD.WIDE R6, R153, 0x80, RZ ;  /* 0x0000008099067825 */ /* 0x000fe200078e02ff */
[----:B------:R-:W-:Y:S01]  /*20f0*/  UIMAD UR39, UR4, -0x5, UR39 ;  /* 0xfffffffb042778a4 */ /* 0x000fe2000f8e0227 */
[----:B------:R-:W-:Y:S01]  /*2100*/  IADD3 R0, -R0, UR7, R11 ;  /* 0x0000000700007c10 */ /* 0x000fe2000fffe10b */
[----:B------:R-:W-:Y:S01]  /*2110*/  @UP1 ULOP3.LUT UR38, UR38, 0x1, UR4, 0x78, !UPT ;  /* 0x0000000126261892 */ /* 0x000fe2000f8e7804 */
[C---:B------:R-:W-:Y:S01]  /*2120*/  IMAD R15, R23.reuse, UR9, R4 ;  /* 0x00000009170f7c24 */ /* 0x040fe2000f8e0204 */
[----:B------:R-:W-:Y:S01]  /*2130*/  LOP3.LUT R167, R6, R3, R10, 0xfe, !PT ;  /* 0x0000000306a77212 */ /* 0x000fe200078efe0a */
[----:B------:R-:W-:-:S04]  /*2140*/  IMAD.WIDE.U32 R4, R23, UR8, R8 ;  /* 0x0000000817047c25 */ /* 0x000fc8000f8e0008 */
[----:B------:R-:W-:Y:S02]  /*2150*/  IMAD.IADD R5, R5, 0x1, R15 ;  /* 0x0000000105057824 */ /* 0x000fe400078e020f */
[----:B------:R-:W-:Y:S02]  /*2160*/  IMAD.IADD R3, R13, 0x1, -R152 ;  /* 0x000000010d037824 */ /* 0x000fe400078e0a98 */
[----:B------:R-:W-:Y:S01]  /*2170*/  IMAD.MOV.U32 R153, RZ, RZ, -0x1 ;  /* 0xffffffffff997424 */ /* 0x000fe200078e00ff */
[----:B------:R-:W-:Y:S06]  /*2180*/  @P0 BRA `(.L_x_28) ;  /* 0x0000007800dc0947 */ /* 0x000fec0003800000 */
[----:B------:R-:W0:Y:S01]  /*2190*/  LDC.64 R10, c[0x0][0x5c8] ;  /* 0x00017200ff0a7b82 */ /* 0x000e220000000a00 */
[----:B-----5:R-:W-:Y:S01]  /*21a0*/  FSETP.NEU.AND P0, PT, R155, RZ, PT ;  /* 0x000000ff9b00720b */ /* 0x020fe20003f0d000 */
[----:B------:R-:W-:Y:S01]  /*21b0*/  BSSY B0, `(.L_x_28) ;  /* 0x00007b4000007945 */ /* 0x000fe20003800000 */
[----:B------:R-:W-:-:S04]  /*21c0*/  ISETP.GT.AND P2, PT, R3, RZ, PT ;  /* 0x000000ff0300720c */ /* 0x000fc80003f44270 */
[----:B------:R-:W-:Y:S01]  /*21d0*/  ISETP.GT.AND P1, PT, R0, RZ, P2 ;  /* 0x000000ff0000720c */ /* 0x000fe20001724270 */
[-C--:B0-----:R-:W-:Y:S02]  /*21e0*/  IMAD R12, R7, R10.reuse, RZ ;  /* 0x0000000a070c7224 */ /* 0x081fe400078e02ff */
[----:B------:R-:W-:-:S04]  /*21f0*/  IMAD.WIDE.U32 R160, R167, R10, R4 ;  /* 0x0000000aa7a07225 */ /* 0x000fc800078e0004 */
[----:B------:R-:W-:-:S04]  /*2200*/  IMAD R5, R167, R11, R12 ;  /* 0x0000000ba7057224 */ /* 0x000fc800078e020c */
[----:B------:R-:W-:Y:S01]  /*2210*/  IMAD.IADD R169, R161, 0x1, R5 ;  /* 0x00000001a1a97824 */ /* 0x000fe200078e0205 */
[----:B------:R-:W-:Y:S06]  /*2220*/  @!P0 BRA `(.L_x_29) ;  /* 0x0000005400988947 */ /* 0x000fec0003800000 */
[----:B------:R-:W0:Y:S01]  /*2230*/  LDC.64 R14, c[0x0][0x5b8] ;  /* 0x00016e00ff0e7b82 */ /* 0x000e220000000a00 */
[----:B------:R-:W-:-:S07]  /*2240*/  ULDC.64 UR4, c[0x0][0x5c0] ;  /* 0x0001700000047ab9 */ /* 0x000fce0000000a00 */
[----:B------:R-:W1:Y:S08]  /*2250*/  LDC.64 R164, c[0x0][0x5b0] ;  /* 0x00016c00ffa47b82 */ /* 0x000e700000000a00 */
[----:B------:R-:W2:Y:S01]  /*2260*/  LDC.64 R12, c[0x0][0x5a8] ;  /* 0x00016a00ff0c7b82 */ /* 0x000ea20000000a00 */
[-C--:B0-----:R-:W-:Y:S02]  /*2270*/  IMAD R4, R21, R14.reuse, RZ ;  /* 0x0000000e15047224 */ /* 0x081fe400078e02ff */
[----:B------:R-:W-:-:S04]  /*2280*/  IMAD.WIDE.U32 R162, R23, R14, R8 ;  /* 0x0000000e17a27225 */ /* 0x000fc800078e0008 */
[----:B------:R-:W-:Y:S02]  /*2290*/  IMAD R159, R23, R15, R4 ;  /* 0x0000000f179f7224 */ /* 0x000fe400078e0204 */
[-C--:B-1----:R-:W-:Y:S02]  /*22a0*/  IMAD R6, R7, R164.reuse, RZ ;  /* 0x000000a407067224 */ /* 0x082fe400078e02ff */
[----:B------:R-:W-:Y:S02]  /*22b0*/  IMAD.IADD R21, R163, 0x1, R159 ;  /* 0x00000001a3157824 */ /* 0x000fe400078e029f */
[----:B------:R-:W-:Y:S02]  /*22c0*/  IMAD.MOV.U32 R20, RZ, RZ, R162 ;  /* 0x000000ffff147224 */ /* 0x000fe400078e00a2 */
[C---:B------:R-:W-:Y:S02]  /*22d0*/  IMAD R161, R167.reuse, R165, R6 ;  /* 0x000000a5a7a17224 */ /* 0x040fe400078e0206 */
[----:B------:R-:W-:-:S04]  /*22e0*/  IMAD.WIDE.U32 R4, R167, R164, R20 ;  /* 0x000000a4a7047225 */ /* 0x000fc800078e0014 */
[----:B------:R-:W-:Y:S01]  /*22f0*/  IMAD.IADD R5, R5, 0x1, R161 ;  /* 0x0000000105057824 */ /* 0x000fe200078e02a1 */
[----:B--2---:R-:W-:-:S04]  /*2300*/  LEA R6, P0, R4, R12, 0x1 ;  /* 0x0000000c04067211 */ /* 0x004fc800078008ff */
[----:B------:R-:W-:-:S05]  /*2310*/  LEA.HI.X R7, R4, R13, R5, 0x1, P0 ;  /* 0x0000000d04077211 */ /* 0x000fca00000f0c05 */
[----:B------:R0:W2:Y:S01]  /*2320*/  @P1 LDG.E.LTC128B.U16 R15, desc[UR36][R6.64] ;  /* 0x00000024060f1981 */ /* 0x0000a2000c1e1520 */
[----:B------:R-:W-:Y:S01]  /*2330*/  IMAD.WIDE.U32 R156, R167, R164, R8 ;  /* 0x000000a4a79c7225 */ /* 0x000fe200078e0008 */
[----:B------:R-:W-:Y:S03]  /*2340*/  BSSY B1, `(.L_x_30) ;  /* 0x0000013000017945 */ /* 0x000fe60003800000 */
[----:B------:R-:W-:Y:S02]  /*2350*/  IMAD.IADD R157, R161, 0x1, R157 ;  /* 0x00000001a19d7824 */ /* 0x000fe400078e029d */
[----:B------:R-:W-:-:S04]  /*2360*/  IMAD.WIDE.U32 R156, R23, R14, R156 ;  /* 0x0000000e179c7225 */ /* 0x000fc800078e009c */
[----:B0-----:R-:W-:Y:S01]  /*2370*/  IMAD.IADD R7, R159, 0x1, R157 ;  /* 0x000000019f077824 */ /* 0x001fe200078e029d */
[----:B------:R-:W-:Y:S02]  /*2380*/  LEA R6, P4, R156, R12, 0x1 ;  /* 0x0000000c9c067211 */ /* 0x000fe400078808ff */
[----:B------:R-:W-:Y:S02]  /*2390*/  SHF.L.U64.HI R157, R164, 0x3, R165 ;  /* 0x00000003a49d7819 */ /* 0x000fe400000102a5 */
[----:B------:R-:W-:Y:S01]  /*23a0*/  LEA.HI.X R7, R156, R13, R7, 0x1, P4 ;  /* 0x0000000d9c077211 */ /* 0x000fe200020f0c07 */
[----:B------:R-:W-:Y:S02]  /*23b0*/  IMAD.SHL.U32 R156, R164, 0x8, RZ ;  /* 0x00000008a49c7824 */ /* 0x000fe400078e00ff */
[----:B--2---:R-:W-:-:S04]  /*23c0*/  IMAD.U32 R4, R15, 0x10000, RZ ;  /* 0x000100000f047824 */ /* 0x004fc800078e00ff */
[----:B------:R-:W-:Y:S01]  /*23d0*/  FMUL R5, R4, R155 ;  /* 0x0000009b04057220 */ /* 0x000fe20000400000 */
[----:B------:R-:W-:-:S03]  /*23e0*/  LEA R4, P0, R160, UR4, 0x1 ;  /* 0x00000004a0047c11 */ /* 0x000fc6000f8008ff */
[----:B------:R-:W-:Y:S01]  /*23f0*/  FFMA R24, R24, R154, R5 ;  /* 0x0000009a18187223 */ /* 0x000fe20000000005 */
[----:B------:R-:W-:Y:S02]  /*2400*/  LEA.HI.X R5, R160, UR5, R169, 0x1, P0 ;  /* 0x00000005a0057c11 */ /* 0x000fe400080f0ca9 */
[----:B------:R-:W-:Y:S02]  /*2410*/  ISETP.GT.AND P0, PT, R3, 0x1, PT ;  /* 0x000000010300780c */ /* 0x000fe40003f04270 */
[----:B------:R-:W-:Y:S02]  /*2420*/  F2FP.BF16.F32.PACK_AB R24, RZ, R24 ;  /* 0x00000018ff18723e */ /* 0x000fe400000010ff */
[----:B------:R-:W-:-:S03]  /*2430*/  ISETP.GT.AND P3, PT, R0, RZ, P0 ;  /* 0x000000ff0000720c */ /* 0x000fc60000764270 */
[----:B------:R0:W-:Y:S10]  /*2440*/  @P1 STG.E.U16 desc[UR36][R4.64], R24 ;  /* 0x0000001804001986 */ /* 0x0001f4000c101524 */
[----:B------:R-:W-:Y:S05]  /*2450*/  @!P3 BRA `(.L_x_31) ;  /* 0x000000000004b947 */ /* 0x000fea0003800000 */
[----:B------:R1:W5:Y:S02]  /*2460*/  LDG.E.LTC128B.U16 R15, desc[UR36][R6.64+0x2] ;  /* 0x00000224060f7981 */ /* 0x000364000c1e1520 */
.L_x_31:
[----:B------:R-:W-:Y:S05]  /*2470*/  BSYNC B1 ;  /* 0x0000000000017941 */ /* 0x000fea0003800000 */
.L_x_30:
[----:B-----5:R-:W-:Y:S01]  /*2480*/  IMAD.U32 R20, R15, 0x10000, RZ ;  /* 0x000100000f147824 */ /* 0x020fe200078e00ff */
[----:B------:R-:W-:Y:S01]  /*2490*/  ISETP.GT.AND P2, PT, R0, 0x8, P2 ;  /* 0x000000080000780c */ /* 0x000fe20001744270 */
[----:B------:R-:W-:Y:S01]  /*24a0*/  IMAD.WIDE.U32 R156, R167, R164, R156 ;  /* 0x000000a4a79c7225 */ /* 0x000fe200078e009c */
[----:B------:R-:W-:-:S03]  /*24b0*/  PRMT R152, R15, 0x7610, R152 ;  /* 0x000076100f987816 */ /* 0x000fc60000000098 */
[----:B------:R-:W-:Y:S01]  /*24c0*/  FMUL R20, R20, R155 ;  /* 0x0000009b14147220 */ /* 0x000fe20000400000 */
[----:B------:R-:W-:Y:S01]  /*24d0*/  IMAD.IADD R161, R161, 0x1, R157 ;  /* 0x00000001a1a17824 */ /* 0x000fe200078e029d */
[----:B------:R-:W-:Y:S02]  /*24e0*/  IADD3 R162, P1, R162, R156, RZ ;  /* 0x0000009ca2a27210 */ /* 0x000fe40007f3e0ff */
[----:B------:R-:W-:-:S03]  /*24f0*/  FFMA R25, R25, R154, R20 ;  /* 0x0000009a19197223 */ /* 0x000fc60000000014 */
[----:B------:R-:W-:Y:S02]  /*2500*/  IMAD.X R21, R161, 0x1, R21, P1 ;  /* 0x00000001a1157824 */ /* 0x000fe400008e0615 */
[----:B------:R-:W-:Y:S02]  /*2510*/  F2FP.BF16.F32.PACK_AB R25, RZ, R25 ;  /* 0x00000019ff19723e */ /* 0x000fe400000010ff */
[C---:B------:R-:W-:Y:S02]  /*2520*/  LEA R20, P1, R162.reuse, R12, 0x1 ;  /* 0x0000000ca2147211 */ /* 0x040fe400078208ff */
[----:B------:R-:W-:Y:S02]  /*2530*/  PRMT R157, R25, 0x7610, R157 ;  /* 0x00007610199d7816 */ /* 0x000fe4000000009d */
[----:B------:R-:W-:-:S03]  /*2540*/  LEA.HI.X R21, R162, R13, R21, 0x1, P1 ;  /* 0x0000000da2157211 */ /* 0x000fc600008f0c15 */
[----:B------:R2:W-:Y:S04]  /*2550*/  @P3 STG.E.U16 desc[UR36][R4.64+0x2], R157 ;  /* 0x0000029d04003986 */ /* 0x0005e8000c101524 */
[----:B------:R-:W0:Y:S01]  /*2560*/  @P2 LDG.E.LTC128B.U16 R152, desc[UR36][R20.64] ;  /* 0x0000002414982981 */ /* 0x000e22000c1e1520 */
[----:B------:R-:W-:Y:S01]  /*2570*/  IADD3 R8, P1, R8, R156, RZ ;  /* 0x0000009c08087210 */ /* 0x000fe20007f3e0ff */
[----:B------:R-:W-:Y:S01]  /*2580*/  BSSY B1, `(.L_x_32) ;  /* 0x0000011000017945 */ /* 0x000fe20003800000 */
[----:B------:R-:W-:Y:S02]  /*2590*/  SHF.L.U64.HI R11, R10, 0x4, R11 ;  /* 0x000000040a0b7819 */ /* 0x000fe4000001020b */
[----:B------:R-:W-:Y:S01]  /*25a0*/  ISETP.GT.AND P0, PT, R0, 0x8, P0 ;  /* 0x000000080000780c */ /* 0x000fe20000704270 */
[----:B------:R-:W-:Y:S01]  /*25b0*/  IMAD.X R9, R9, 0x1, R161, P1 ;  /* 0x0000000109097824 */ /* 0x000fe200008e06a1 */
[----:B------:R-:W-:Y:S01]  /*25c0*/  LEA R10, P1, R10, R4, 0x4 ;  /* 0x000000040a0a7211 */ /* 0x000fe200078220ff */
[----:B------:R-:W-:-:S04]  /*25d0*/  IMAD.WIDE.U32 R14, R23, R14, R8 ;  /* 0x0000000e170e7225 */ /* 0x000fc800078e0008 */
[----:B------:R-:W-:Y:S01]  /*25e0*/  IMAD.X R11, R11, 0x1, R5, P1 ;  /* 0x000000010b0b7824 */ /* 0x000fe200008e0605 */
[----:B------:R-:W-:Y:S01]  /*25f0*/  LEA R8, P3, R14, R12, 0x1 ;  /* 0x0000000c0e087211 */ /* 0x000fe200078608ff */
[----:B------:R-:W-:-:S05]  /*2600*/  IMAD.IADD R9, R159, 0x1, R15 ;  /* 0x000000019f097824 */ /* 0x000fca00078e020f */
[----:B------:R-:W-:Y:S01]  /*2610*/  LEA.HI.X R9, R14, R13, R9, 0x1, P3 ;  /* 0x0000000d0e097211 */ /* 0x000fe200018f0c09 */
[----:B0-----:R-:W-:-:S04]  /*2620*/  IMAD.U32 R24, R152, 0x10000, RZ ;  /* 0x0001000098187824 */ /* 0x001fc800078e00ff */
[----:B------:R-:W-:-:S04]  /*2630*/  FMUL R25, R24, R155 ;  /* 0x0000009b18197220 */ /* 0x000fc80000400000 */
[----:B------:R-:W-:-:S05]  /*2640*/  FFMA R25, R26, R154, R25 ;  /* 0x0000009a1a197223 */ /* 0x000fca0000000019 */
[----:B------:R-:W-:-:S05]  /*2650*/  F2FP.BF16.F32.PACK_AB R25, RZ, R25 ;  /* 0x00000019ff19723e */ /* 0x000fca00000010ff */
[----:B------:R2:W-:Y:S01]  /*2660*/  @P2 STG.E.U16 desc[UR36][R10.64], R25 ;  /* 0x000000190a002986 */ /* 0x0005e2000c101524 */
[----:B------:R-:W-:Y:S05]  /*2670*/  @!P0 BRA `(.L_x_33) ;  /* 0x0000000000048947 */ /* 0x000fea0003800000 */
[----:B------:R0:W5:Y:S02]  /*2680*/  LDG.E.LTC128B.U16 R152, desc[UR36][R8.64+0x2] ;  /* 0x0000022408987981 */ /* 0x000164000c1e1520 */
.L_x_33:
[----:B------:R-:W-:Y:S05]  /*2690*/  BSYNC B1 ;  /* 0x0000000000017941 */ /* 0x000fea0003800000 */
.L_x_32:
[----:B-----5:R-:W-:Y:S01]  /*26a0*/  IMAD.U32 R12, R152, 0x10000, RZ ;  /* 0x00010000980c7824 */ /* 0x020fe200078e00ff */
[----:B------:R-:W-:Y:S01]  /*26b0*/  ISETP.GT.AND P1, PT, R3, 0x8, PT ;  /* 0x000000080300780c */ /* 0x000fe20003f24270 */
[----:B------:R-:W-:Y:S02]  /*26c0*/  BSSY B1, `(.L_x_34) ;  /* 0x0000008000017945 */ /* 0x000fe40003800000 */
[----:B------:R-:W-:Y:S01]  /*26d0*/  FMUL R12, R12, R155 ;  /* 0x0000009b0c0c7220 */ /* 0x000fe20000400000 */
[----:B------:R-:W-:-:S03]  /*26e0*/  ISETP.GT.AND P2, PT, R0, RZ, P1 ;  /* 0x000000ff0000720c */ /* 0x000fc60000f44270 */
[----:B------:R-:W-:-:S05]  /*26f0*/  FFMA R12, R27, R154, R12 ;  /* 0x0000009a1b0c7223 */ /* 0x000fca000000000c */
[----:B------:R-:W-:-:S05]  /*2700*/  F2FP.BF16.F32.PACK_AB R12, RZ, R12 ;  /* 0x0000000cff0c723e */ /* 0x000fca00000010ff */
[----:B------:R3:W-:Y:S01]  /*2710*/  @P0 STG.E.U16 desc[UR36][R10.64+0x2], R12 ;  /* 0x0000020c0a000986 */ /* 0x0007e2000c101524 */
[----:B------:R-:W-:Y:S05]  /*2720*/  @!P2 BRA `(.L_x_35) ;  /* 0x000000000004a947 */ /* 0x000fea0003800000 */
[----:B------:R4:W5:Y:S02]  /*2730*/  LDG.E.LTC128B.U16 R152, desc[UR36][R6.64+0x10] ;  /* 0x0000102406987981 */ /* 0x000964000c1e1520 */
.L_x_35:
[----:B------:R-:W-:Y:S05]  /*2740*/  BSYNC B1 ;  /* 0x0000000000017941 */ /* 0x000fea0003800000 */
.L_x_34:
[----:B---3-5:R-:W-:Y:S01]  /*2750*/  IMAD.U32 R12, R152, 0x10000, RZ ;  /* 0x00010000980c7824 */ /* 0x028fe200078e00ff */
        /* <DEDUP_REMOVED lines=9> */
.L_x_37:
[----:B------:R-:W-:Y:S05]  /*27f0*/  BSYNC B1 ;  /* 0x0000000000017941 */ /* 0x000fea0003800000 */
.L_x_36:
[----:B-----5:R-:W-:Y:S01]  /*2800*/  IMAD.U32 R12, R152, 0x10000, RZ ;  /* 0x00010000980c7824 */ /* 0x020fe200078e00ff */
[----:B------:R-:W-:Y:S01]  /*2810*/  ISETP.GT.AND P1, PT, R0, 0x8, P1 ;  /* 0x000000080000780c */ /* 0x000fe20000f24270 */
[----:B------:R-:W-:Y:S02]  /*2820*/  BSSY B1, `(.L_x_38) ;  /* 0x0000007000017945 */ /* 0x000fe40003800000 */
[----:B------:R-:W-:-:S04]  /*2830*/  FMUL R12, R12, R155 ;  /* 0x0000009b0c0c7220 */ /* 0x000fc80000400000 */
[----:B------:R-:W-:-:S05]  /*2840*/  FFMA R12, R29, R154, R12 ;  /* 0x0000009a1d0c7223 */ /* 0x000fca000000000c */
[----:B------:R-:W-:-:S05]  /*2850*/  F2FP.BF16.F32.PACK_AB R12, RZ, R12 ;  /* 0x0000000cff0c723e */ /* 0x000fca00000010ff */
[----:B------:R0:W-:Y:S01]  /*2860*/  @P3 STG.E.U16 desc[UR36][R4.64+0x12], R12 ;  /* 0x0000120c04003986 */ /* 0x0001e2000c101524 */
[----:B------:R-:W-:Y:S05]  /*2870*/  @!P1 BRA `(.L_x_39) ;  /* 0x0000000000049947 */ /* 0x000fea0003800000 */
[----:B------:R0:W5:Y:S02]  /*2880*/  LDG.E.LTC128B.U16 R152, desc[UR36][R8.64+0x10] ;  /* 0x0000102408987981 */ /* 0x000164000c1e1520 */
.L_x_39:
[----:B------:R-:W-:Y:S05]  /*2890*/  BSYNC B1 ;  /* 0x0000000000017941 */ /* 0x000fea0003800000 */
.L_x_38:
[----:B0----5:R-:W-:Y:S01]  /*28a0*/  IMAD.U32 R12, R152, 0x10000, RZ ;  /* 0x00010000980c7824 */ /* 0x021fe200078e00ff */
[----:B------:R-:W-:Y:S01]  /*28b0*/  ISETP.GT.AND P0, PT, R0, 0x8, P0 ;  /* 0x000000080000780c */ /* 0x000fe20000704270 */
[----:B------:R-:W-:Y:S02]  /*28c0*/  BSSY B1, `(.L_x_40) ;  /* 0x0000007000017945 */ /* 0x000fe40003800000 */
[----:B---3--:R-:W-:-:S04]  /*28d0*/  FMUL R13, R12, R155 ;  /* 0x0000009b0c0d7220 */ /* 0x008fc80000400000 */
[----:B------:R-:W-:-:S05]  /*28e0*/  FFMA R13, R30, R154, R13 ;  /* 0x0000009a1e0d7223 */ /* 0x000fca000000000d */
[----:B------:R-:W-:-:S05]  /*28f0*/  F2FP.BF16.F32.PACK_AB R13, RZ, R13 ;  /* 0x0000000dff0d723e */ /* 0x000fca00000010ff */
[----:B------:R0:W-:Y:S01]  /*2900*/  @P1 STG.E.U16 desc[UR36][R10.64+0x10], R13 ;  /* 0x0000100d0a001986 */ /* 0x0001e2000c101524 */
[----:B------:R-:W-:Y:S05]  /*2910*/  @!P0 BRA `(.L_x_41) ;  /* 0x0000000000048947 */ /* 0x000fea0003800000 */
[----:B------:R3:W5:Y:S02]  /*2920*/  LDG.E.LTC128B.U16 R152, desc[UR36][R8.64+0x12] ;  /* 0x0000122408987981 */ /* 0x000764000c1e1520 */
.L_x_41:
[----:B------:R-:W-:Y:S05]  /*2930*/  BSYNC B1 ;  /* 0x0000000000017941 */ /* 0x000fea0003800000 */
.L_x_40:
        /* <DEDUP_REMOVED lines=10> */
.L_x_43:
[----:B------:R-:W-:Y:S05]  /*29e0*/  BSYNC B1 ;  /* 0x0000000000017941 */ /* 0x000fea0003800000 */
.L_x_42:
[----:B0----5:R-:W-:Y:S01]  /*29f0*/  IMAD.U32 R12, R152, 0x10000, RZ ;  /* 0x00010000980c7824 */ /* 0x021fe200078e00ff */
        /* <DEDUP_REMOVED lines=9> */
.L_x_45:
[----:B------:R-:W-:Y:S05]  /*2a90*/  BSYNC B1 ;  /* 0x0000000000017941 */ /* 0x000fea0003800000 */
.L_x_44:
        /* <DEDUP_REMOVED lines=9> */
.L_x_47:
[----:B------:R-:W-:Y:S05]  /*2b30*/  BSYNC B1 ;  /* 0x0000000000017941 */ /* 0x000fea0003800000 */
.L_x_46:
[----:B0----5:R-:W-:Y:S01]  /*2b40*/  IMAD.U32 R12, R152, 0x10000, RZ ;  /* 0x00010000980c7824 */ /* 0x021fe200078e00ff */
        /* <DEDUP_REMOVED lines=8> */
.L_x_49:
[----:B------:R-:W-:Y:S05]  /*2bd0*/  BSYNC B1 ;  /* 0x0000000000017941 */ /* 0x000fea0003800000 */
.L_x_48:
        /* <DEDUP_REMOVED lines=10> */
.L_x_51:
[----:B------:R-:W-:Y:S05]  /*2c80*/  BSYNC B1 ;  /* 0x0000000000017941 */ /* 0x000fea0003800000 */
.L_x_50:
        /* <DEDUP_REMOVED lines=10> */
.L_x_53:
[----:B------:R-:W-:Y:S05]  /*2d30*/  BSYNC B1 ;  /* 0x0000000000017941 */ /* 0x000fea0003800000 */
.L_x_52:
        /* <DEDUP_REMOVED lines=9> */
.L_x_55:
[----:B------:R-:W-:Y:S05]  /*2dd0*/  BSYNC B1 ;  /* 0x0000000000017941 */ /* 0x000fea0003800000 */
.L_x_54:
        /* <DEDUP_REMOVED lines=9> */
.L_x_57:
[----:B------:R-:W-:Y:S05]  /*2e70*/  BSYNC B1 ;  /* 0x0000000000017941 */ /* 0x000fea0003800000 */
.L_x_56:
        /* <DEDUP_REMOVED lines=10> */
.L_x_59:
[----:B------:R-:W-:Y:S05]  /*2f20*/  BSYNC B1 ;  /* 0x0000000000017941 */ /* 0x000fea0003800000 */
.L_x_58:
        /* <DEDUP_REMOVED lines=10> */
.L_x_61:
[----:B------:R-:W-:Y:S05]  /*2fd0*/  BSYNC B1 ;  /* 0x0000000000017941 */ /* 0x000fea0003800000 */
.L_x_60:
        /* <DEDUP_REMOVED lines=9> */
.L_x_63:
[----:B------:R-:W-:Y:S05]  /*3070*/  BSYNC B1 ;  /* 0x0000000000017941 */ /* 0x000fea0003800000 */
.L_x_62:
        /* <DEDUP_REMOVED lines=9> */
.L_x_65:
[----:B------:R-:W-:Y:S05]  /*3110*/  BSYNC B1 ;  /* 0x0000000000017941 */ /* 0x000fea0003800000 */
.L_x_64:
        /* <DEDUP_REMOVED lines=10> */
.L_x_67:
[----:B------:R-:W-:Y:S05]  /*31c0*/  BSYNC B1 ;  /* 0x0000000000017941 */ /* 0x000fea0003800000 */
.L_x_66:
        /* <DEDUP_REMOVED lines=10> */
.L_x_69:
[----:B------:R-:W-:Y:S05]  /*3270*/  BSYNC B1 ;  /* 0x0000000000017941 */ /* 0x000fea0003800000 */
.L_x_68:
        /* <DEDUP_REMOVED lines=9> */
.L_x_71:
[----:B------:R-:W-:Y:S05]  /*3310*/  BSYNC B1 ;  /* 0x0000000000017941 */ /* 0x000fea0003800000 */
.L_x_70:
        /* <DEDUP_REMOVED lines=9> */
.L_x_73:
[----:B------:R-:W-:Y:S05]  /*33b0*/  BSYNC B1 ;  /* 0x0000000000017941 */ /* 0x000fea0003800000 */
.L_x_72:
        /* <DEDUP_REMOVED lines=10> */
.L_x_75:
[----:B------:R-:W-:Y:S05]  /*3460*/  BSYNC B1 ;  /* 0x0000000000017941 */ /* 0x000fea0003800000 */
.L_x_74:
        /* <DEDUP_REMOVED lines=10> */
.L_x_77:
[----:B------:R-:W-:Y:S05]  /*3510*/  BSYNC B1 ;  /* 0x0000000000017941 */ /* 0x000fea0003800000 */
.L_x_76:
        /* <DEDUP_REMOVED lines=9> */
.L_x_79:
[----:B------:R-:W-:Y:S05]  /*35b0*/  BSYNC B1 ;  /* 0x0000000000017941 */ /* 0x000fea0003800000 */
.L_x_78:
        /* <DEDUP_REMOVED lines=9> */
.L_x_81:
[----:B------:R-:W-:Y:S05]  /*3650*/  BSYNC B1 ;  /* 0x0000000000017941 */ /* 0x000fea0003800000 */
.L_x_80:
        /* <DEDUP_REMOVED lines=10> */
.L_x_83:
[----:B------:R-:W-:Y:S05]  /*3700*/  BSYNC B1 ;  /* 0x0000000000017941 */ /* 0x000fea0003800000 */
.L_x_82:
        /* <DEDUP_REMOVED lines=10> */
.L_x_85:
[----:B------:R-:W-:Y:S05]  /*37b0*/  BSYNC B1 ;  /* 0x0000000000017941 */ /* 0x000fea0003800000 */
.L_x_84:
        /* <DEDUP_REMOVED lines=9> */
.L_x_87:
[----:B------:R-:W-:Y:S05]  /*3850*/  BSYNC B1 ;  /* 0x0000000000017941 */ /* 0x000fea0003800000 */
.L_x_86:
        /* <DEDUP_REMOVED lines=9> */
.L_x_89:
[----:B------:R-:W-:Y:S05]  /*38f0*/  BSYNC B1 ;  /* 0x0000000000017941 */ /* 0x000fea0003800000 */
.L_x_88:
        /* <DEDUP_REMOVED lines=10> */
.L_x_91:
[----:B------:R-:W-:Y:S05]  /*39a0*/  BSYNC B1 ;  /* 0x0000000000017941 */ /* 0x000fea0003800000 */
.L_x_90:
        /* <DEDUP_REMOVED lines=10> */
.L_x_93:
[----:B------:R-:W-:Y:S05]  /*3a50*/  BSYNC B1 ;  /* 0x0000000000017941 */ /* 0x000fea0003800000 */
.L_x_92:
        /* <DEDUP_REMOVED lines=9> */
.L_x_95:
[----:B------:R-:W-:Y:S05]  /*3af0*/  BSYNC B1 ;  /* 0x0000000000017941 */ /* 0x000fea0003800000 */
.L_x_94:
        /* <DEDUP_REMOVED lines=9> */
.L_x_97:
[----:B------:R-:W-:Y:S05]  /*3b90*/  BSYNC B1 ;  /* 0x0000000000017941 */ /* 0x000fea0003800000 */
.L_x_96:
        /* <DEDUP_REMOVED lines=10> */
.L_x_99:
[----:B------:R-:W-:Y:S05]  /*3c40*/  BSYNC B1 ;  /* 0x0000000000017941 */ /* 0x000fea0003800000 */
.L_x_98:
        /* <DEDUP_REMOVED lines=10> */
.L_x_101:
[----:B------:R-:W-:Y:S05]  /*3cf0*/  BSYNC B1 ;  /* 0x0000000000017941 */ /* 0x000fea0003800000 */
.L_x_100:
        /* <DEDUP_REMOVED lines=9> */
.L_x_103:
[----:B------:R-:W-:Y:S05]  /*3d90*/  BSYNC B1 ;  /* 0x0000000000017941 */ /* 0x000fea0003800000 */
.L_x_102:
        /* <DEDUP_REMOVED lines=9> */
.L_x_105:
[----:B------:R-:W-:Y:S05]  /*3e30*/  BSYNC B1 ;  /* 0x0000000000017941 */ /* 0x000fea0003800000 */
.L_x_104:
        /* <DEDUP_REMOVED lines=10> */
.L_x_107:
[----:B------:R-:W-:Y:S05]  /*3ee0*/  BSYNC B1 ;  /* 0x0000000000017941 */ /* 0x000fea0003800000 */
.L_x_106:
        /* <DEDUP_REMOVED lines=10> */
.L_x_109:
[----:B------:R-:W-:Y:S05]  /*3f90*/  BSYNC B1 ;  /* 0x0000000000017941 */ /* 0x000fea0003800000 */
.L_x_108:
        /* <DEDUP_REMOVED lines=9> */
.L_x_111:
[----:B------:R-:W-:Y:S05]  /*4030*/  BSYNC B1 ;  /* 0x0000000000017941 */ /* 0x000fea0003800000 */
.L_x_110:
        /* <DEDUP_REMOVED lines=9> */
.L_x_113:
[----:B------:R-:W-:Y:S05]  /*40d0*/  BSYNC B1 ;  /* 0x0000000000017941 */ /* 0x000fea0003800000 */
.L_x_112:
        /* <DEDUP_REMOVED lines=10> */
.L_x_115:
[----:B------:R-:W-:Y:S05]  /*4180*/  BSYNC B1 ;  /* 0x0000000000017941 */ /* 0x000fea0003800000 */
.L_x_114:
        /* <DEDUP_REMOVED lines=10> */
.L_x_117:
[----:B------:R-:W-:Y:S05]  /*4230*/  BSYNC B1 ;  /* 0x0000000000017941 */ /* 0x000fea0003800000 */
.L_x_116:
        /* <DEDUP_REMOVED lines=9> */
.L_x_119:
[----:B------:R-:W-:Y:S05]  /*42d0*/  BSYNC B1 ;  /* 0x0000000000017941 */ /* 0x000fea0003800000 */
.L_x_118:
        /* <DEDUP_REMOVED lines=9> */
.L_x_121:
[----:B------:R-:W-:Y:S05]  /*4370*/  BSYNC B1 ;  /* 0x0000000000017941 */ /* 0x000fea0003800000 */
.L_x_120:
        /* <DEDUP_REMOVED lines=10> */
.L_x_123:
[----:B------:R-:W-:Y:S05]  /*4420*/  BSYNC B1 ;  /* 0x0000000000017941 */ /* 0x000fea0003800000 */
.L_x_122:
        /* <DEDUP_REMOVED lines=10> */
.L_x_125:
[----:B------:R-:W-:Y:S05]  /*44d0*/  BSYNC B1 ;  /* 0x0000000000017941 */ /* 0x000fea0003800000 */
.L_x_124:
        /* <DEDUP_REMOVED lines=9> */
.L_x_127:
[----:B------:R-:W-:Y:S05]  /*4570*/  BSYNC B1 ;  /* 0x0000000000017941 */ /* 0x000fea0003800000 */
.L_x_126:
        /* <DEDUP_REMOVED lines=9> */
.L_x_129:
[----:B------:R-:W-:Y:S05]  /*4610*/  BSYNC B1 ;  /* 0x0000000000017941 */ /* 0x000fea0003800000 */
.L_x_128:
        /* <DEDUP_REMOVED lines=10> */
.L_x_131:
[----:B------:R-:W-:Y:S05]  /*46c0*/  BSYNC B1 ;  /* 0x0000000000017941 */ /* 0x000fea0003800000 */
.L_x_130:
        /* <DEDUP_REMOVED lines=10> */
.L_x_133:
[----:B------:R-:W-:Y:S05]  /*4770*/  BSYNC B1 ;  /* 0x0000000000017941 */ /* 0x000fea0003800000 */
.L_x_132:
        /* <DEDUP_REMOVED lines=9> */
.L_x_135:
[----:B------:R-:W-:Y:S05]  /*4810*/  BSYNC B1 ;  /* 0x0000000000017941 */ /* 0x000fea0003800000 */
.L_x_134:
        /* <DEDUP_REMOVED lines=9> */
.L_x_137:
[----:B------:R-:W-:Y:S05]  /*48b0*/  BSYNC B1 ;  /* 0x0000000000017941 */ /* 0x000fea0003800000 */
.L_x_136:
        /* <DEDUP_REMOVED lines=10> */
.L_x_139:
[----:B------:R-:W-:Y:S05]  /*4960*/  BSYNC B1 ;  /* 0x0000000000017941 */ /* 0x000fea0003800000 */
.L_x_138:
        /* <DEDUP_REMOVED lines=10> */
.L_x_141:
[----:B------:R-:W-:Y:S05]  /*4a10*/  BSYNC B1 ;  /* 0x0000000000017941 */ /* 0x000fea0003800000 */
.L_x_140:
        /* <DEDUP_REMOVED lines=9> */
.L_x_143:
[----:B------:R-:W-:Y:S05]  /*4ab0*/  BSYNC B1 ;  /* 0x0000000000017941 */ /* 0x000fea0003800000 */
.L_x_142:
        /* <DEDUP_REMOVED lines=9> */
.L_x_145:
[----:B------:R-:W-:Y:S05]  /*4b50*/  BSYNC B1 ;  /* 0x0000000000017941 */ /* 0x000fea0003800000 */
.L_x_144:
        /* <DEDUP_REMOVED lines=10> */
.L_x_147:
[----:B------:R-:W-:Y:S05]  /*4c00*/  BSYNC B1 ;  /* 0x0000000000017941 */ /* 0x000fea0003800000 */
.L_x_146:
        /* <DEDUP_REMOVED lines=10> */
.L_x_149:
[----:B------:R-:W-:Y:S05]  /*4cb0*/  BSYNC B1 ;  /* 0x0000000000017941 */ /* 0x000fea0003800000 */
.L_x_148:
        /* <DEDUP_REMOVED lines=9> */
.L_x_151:
[----:B------:R-:W-:Y:S05]  /*4d50*/  BSYNC B1 ;  /* 0x0000000000017941 */ /* 0x000fea0003800000 */
.L_x_150:
        /* <DEDUP_REMOVED lines=9> */
.L_x_153:
[----:B------:R-:W-:Y:S05]  /*4df0*/  BSYNC B1 ;  /* 0x0000000000017941 */ /* 0x000fea0003800000 */
.L_x_152:
        /* <DEDUP_REMOVED lines=10> */
.L_x_155:
[----:B------:R-:W-:Y:S05]  /*4ea0*/  BSYNC B1 ;  /* 0x0000000000017941 */ /* 0x000fea0003800000 */
.L_x_154:
        /* <DEDUP_REMOVED lines=10> */
.L_x_157:
[----:B------:R-:W-:Y:S05]  /*4f50*/  BSYNC B1 ;  /* 0x0000000000017941 */ /* 0x000fea0003800000 */
.L_x_156:
        /* <DEDUP_REMOVED lines=9> */
.L_x_159:
[----:B------:R-:W-:Y:S05]  /*4ff0*/  BSYNC B1 ;  /* 0x0000000000017941 */ /* 0x000fea0003800000 */
.L_x_158:
        /* <DEDUP_REMOVED lines=9> */
.L_x_161:
[----:B------:R-:W-:Y:S05]  /*5090*/  BSYNC B1 ;  /* 0x0000000000017941 */ /* 0x000fea0003800000 */
.L_x_160:
        /* <DEDUP_REMOVED lines=10> */
.L_x_163:
[----:B------:R-:W-:Y:S05]  /*5140*/  BSYNC B1 ;  /* 0x0000000000017941 */ /* 0x000fea0003800000 */
.L_x_162:
        /* <DEDUP_REMOVED lines=10> */
.L_x_165:
[----:B------:R-:W-:Y:S05]  /*51f0*/  BSYNC B1 ;  /* 0x0000000000017941 */ /* 0x000fea0003800000 */
.L_x_164:
        /* <DEDUP_REMOVED lines=9> */
.L_x_167:
[----:B------:R-:W-:Y:S05]  /*5290*/  BSYNC B1 ;  /* 0x0000000000017941 */ /* 0x000fea0003800000 */
.L_x_166:
        /* <DEDUP_REMOVED lines=9> */
.L_x_169:
[----:B------:R-:W-:Y:S05]  /*5330*/  BSYNC B1 ;  /* 0x0000000000017941 */ /* 0x000fea0003800000 */
.L_x_168:
        /* <DEDUP_REMOVED lines=10> */
.L_x_171:
[----:B------:R-:W-:Y:S05]  /*53e0*/  BSYNC B1 ;  /* 0x0000000000017941 */ /* 0x000fea0003800000 */
.L_x_170:
        /* <DEDUP_REMOVED lines=10> */
.L_x_173:
[----:B------:R-:W-:Y:S05]  /*5490*/  BSYNC B1 ;  /* 0x0000000000017941 */ /* 0x000fea0003800000 */
.L_x_172:
        /* <DEDUP_REMOVED lines=9> */
.L_x_175:
[----:B------:R-:W-:Y:S05]  /*5530*/  BSYNC B1 ;  /* 0x0000000000017941 */ /* 0x000fea0003800000 */
.L_x_174:
        /* <DEDUP_REMOVED lines=9> */
.L_x_177:
[----:B------:R-:W-:Y:S05]  /*55d0*/  BSYNC B1 ;  /* 0x0000000000017941 */ /* 0x000fea0003800000 */
.L_x_176:
        /* <DEDUP_REMOVED lines=10> */
.L_x_179:
[----:B------:R-:W-:Y:S05]  /*5680*/  BSYNC B1 ;  /* 0x0000000000017941 */ /* 0x000fea0003800000 */
.L_x_178:
        /* <DEDUP_REMOVED lines=10> */
.L_x_181:
[----:B------:R-:W-:Y:S05]  /*5730*/  BSYNC B1 ;  /* 0x0000000000017941 */ /* 0x000fea0003800000 */
.L_x_180:
        /* <DEDUP_REMOVED lines=9> */
.L_x_183:
[----:B------:R-:W-:Y:S05]  /*57d0*/  BSYNC B1 ;  /* 0x0000000000017941 */ /* 0x000fea0003800000 */
.L_x_182:
        /* <DEDUP_REMOVED lines=9> */
.L_x_185:
[----:B------:R-:W-:Y:S05]  /*5870*/  BSYNC B1 ;  /* 0x0000000000017941 */ /* 0x000fea0003800000 */
.L_x_184:
        /* <DEDUP_REMOVED lines=10> */
.L_x_187:
[----:B------:R-:W-:Y:S05]  /*5920*/  BSYNC B1 ;  /* 0x0000000000017941 */ /* 0x000fea0003800000 */
.L_x_186:
        /* <DEDUP_REMOVED lines=10> */
.L_x_189:
[----:B------:R-:W-:Y:S05]  /*59d0*/  BSYNC B1 ;  /* 0x0000000000017941 */ /* 0x000fea0003800000 */
.L_x_188:
        /* <DEDUP_REMOVED lines=9> */
.L_x_191:
[----:B------:R-:W-:Y:S05]  /*5a70*/  BSYNC B1 ;  /* 0x0000000000017941 */ /* 0x000fea0003800000 */
.L_x_190:
        /* <DEDUP_REMOVED lines=9> */
.L_x_193:
[----:B------:R-:W-:Y:S05]  /*5b10*/  BSYNC B1 ;  /* 0x0000000000017941 */ /* 0x000fea0003800000 */
.L_x_192:
        /* <DEDUP_REMOVED lines=10> */
.L_x_195:
[----:B------:R-:W-:Y:S05]  /*5bc0*/  BSYNC B1 ;  /* 0x0000000000017941 */ /* 0x000fea0003800000 */
.L_x_194:
        /* <DEDUP_REMOVED lines=10> */
.L_x_197:
[----:B------:R-:W-:Y:S05]  /*5c70*/  BSYNC B1 ;  /* 0x0000000000017941 */ /* 0x000fea0003800000 */
.L_x_196:
        /* <DEDUP_REMOVED lines=9> */
.L_x_199:
[----:B------:R-:W-:Y:S05]  /*5d10*/  BSYNC B1 ;  /* 0x0000000000017941 */ /* 0x000fea0003800000 */
.L_x_198:
        /* <DEDUP_REMOVED lines=9> */
.L_x_201:
[----:B------:R-:W-:Y:S05]  /*5db0*/  BSYNC B1 ;  /* 0x0000000000017941 */ /* 0x000fea0003800000 */
.L_x_200:
        /* <DEDUP_REMOVED lines=10> */
.L_x_203:
[----:B------:R-:W-:Y:S05]  /*5e60*/  BSYNC B1 ;  /* 0x0000000000017941 */ /* 0x000fea0003800000 */
.L_x_202:
        /* <DEDUP_REMOVED lines=10> */
.L_x_205:
[----:B------:R-:W-:Y:S05]  /*5f10*/  BSYNC B1 ;  /* 0x0000000000017941 */ /* 0x000fea0003800000 */
.L_x_204:
        /* <DEDUP_REMOVED lines=9> */
.L_x_207:
[----:B------:R-:W-:Y:S05]  /*5fb0*/  BSYNC B1 ;  /* 0x0000000000017941 */ /* 0x000fea0003800000 */
.L_x_206:
        /* <DEDUP_REMOVED lines=9> */
.L_x_209:
[----:B------:R-:W-:Y:S05]  /*6050*/  BSYNC B1 ;  /* 0x0000000000017941 */ /* 0x000fea0003800000 */
.L_x_208:
        /* <DEDUP_REMOVED lines=10> */
.L_x_211:
[----:B------:R-:W-:Y:S05]  /*6100*/  BSYNC B1 ;  /* 0x0000000000017941 */ /* 0x000fea0003800000 */
.L_x_210:
        /* <DEDUP_REMOVED lines=10> */
.L_x_213:
[----:B------:R-:W-:Y:S05]  /*61b0*/  BSYNC B1 ;  /* 0x0000000000017941 */ /* 0x000fea0003800000 */
.L_x_212:
        /* <DEDUP_REMOVED lines=9> */
.L_x_215:
[----:B------:R-:W-:Y:S05]  /*6250*/  BSYNC B1 ;  /* 0x0000000000017941 */ /* 0x000fea0003800000 */
.L_x_214:
        /* <DEDUP_REMOVED lines=9> */
.L_x_217:
[----:B------:R-:W-:Y:S05]  /*62f0*/  BSYNC B1 ;  /* 0x0000000000017941 */ /* 0x000fea0003800000 */
.L_x_216:
        /* <DEDUP_REMOVED lines=10> */
.L_x_219:
[----:B------:R-:W-:Y:S05]  /*63a0*/  BSYNC B1 ;  /* 0x0000000000017941 */ /* 0x000fea0003800000 */
.L_x_218:
        /* <DEDUP_REMOVED lines=10> */
.L_x_221:
[----:B------:R-:W-:Y:S05]  /*6450*/  BSYNC B1 ;  /* 0x0000000000017941 */ /* 0x000fea0003800000 */
.L_x_220:
        /* <DEDUP_REMOVED lines=9> */
.L_x_223:
[----:B------:R-:W-:Y:S05]  /*64f0*/  BSYNC B1 ;  /* 0x0000000000017941 */ /* 0x000fea0003800000 */
.L_x_222:
        /* <DEDUP_REMOVED lines=9> */
.L_x_225:
[----:B------:R-:W-:Y:S05]  /*6590*/  BSYNC B1 ;  /* 0x0000000000017941 */ /* 0x000fea0003800000 */
.L_x_224:
        /* <DEDUP_REMOVED lines=10> */
.L_x_227:
[----:B------:R-:W-:Y:S05]  /*6640*/  BSYNC B1 ;  /* 0x0000000000017941 */ /* 0x000fea0003800000 */
.L_x_226:
        /* <DEDUP_REMOVED lines=10> */
.L_x_229:
[----:B------:R-:W-:Y:S05]  /*66f0*/  BSYNC B1 ;  /* 0x0000000000017941 */ /* 0x000fea0003800000 */
.L_x_228:
        /* <DEDUP_REMOVED lines=9> */
.L_x_231:
[----:B------:R-:W-:Y:S05]  /*6790*/  BSYNC B1 ;  /* 0x0000000000017941 */ /* 0x000fea0003800000 */
.L_x_230:
        /* <DEDUP_REMOVED lines=9> */
.L_x_233:
[----:B------:R-:W-:Y:S05]  /*6830*/  BSYNC B1 ;  /* 0x0000000000017941 */ /* 0x000fea0003800000 */
.L_x_232:
        /* <DEDUP_REMOVED lines=10> */
.L_x_235:
[----:B------:R-:W-:Y:S05]  /*68e0*/  BSYNC B1 ;  /* 0x0000000000017941 */ /* 0x000fea0003800000 */
.L_x_234:
        /* <DEDUP_REMOVED lines=10> */
.L_x_237:
[----:B------:R-:W-:Y:S05]  /*6990*/  BSYNC B1 ;  /* 0x0000000000017941 */ /* 0x000fea0003800000 */
.L_x_236:
        /* <DEDUP_REMOVED lines=9> */
.L_x_239:
[----:B------:R-:W-:Y:S05]  /*6a30*/  BSYNC B1 ;  /* 0x0000000000017941 */ /* 0x000fea0003800000 */
.L_x_238:
        /* <DEDUP_REMOVED lines=9> */
.L_x_241:
[----:B------:R-:W-:Y:S05]  /*6ad0*/  BSYNC B1 ;  /* 0x0000000000017941 */ /* 0x000fea0003800000 */
.L_x_240:
        /* <DEDUP_REMOVED lines=10> */
.L_x_243:
[----:B------:R-:W-:Y:S05]  /*6b80*/  BSYNC B1 ;  /* 0x0000000000017941 */ /* 0x000fea0003800000 */
.L_x_242:
        /* <DEDUP_REMOVED lines=10> */
.L_x_245:
[----:B------:R-:W-:Y:S05]  /*6c30*/  BSYNC B1 ;  /* 0x0000000000017941 */ /* 0x000fea0003800000 */
.L_x_244:
        /* <DEDUP_REMOVED lines=9> */
.L_x_247:
[----:B------:R-:W-:Y:S05]  /*6cd0*/  BSYNC B1 ;  /* 0x0000000000017941 */ /* 0x000fea0003800000 */
.L_x_246:
        /* <DEDUP_REMOVED lines=9> */
.L_x_249:
[----:B------:R-:W-:Y:S05]  /*6d70*/  BSYNC B1 ;  /* 0x0000000000017941 */ /* 0x000fea0003800000 */
.L_x_248:
        /* <DEDUP_REMOVED lines=10> */
.L_x_251:
[----:B------:R-:W-:Y:S05]  /*6e20*/  BSYNC B1 ;  /* 0x0000000000017941 */ /* 0x000fea0003800000 */
.L_x_250:
        /* <DEDUP_REMOVED lines=10> */
.L_x_253:
[----:B------:R-:W-:Y:S05]  /*6ed0*/  BSYNC B1 ;  /* 0x0000000000017941 */ /* 0x000fea0003800000 */
.L_x_252:
        /* <DEDUP_REMOVED lines=9> */
.L_x_255:
[----:B------:R-:W-:Y:S05]  /*6f70*/  BSYNC B1 ;  /* 0x0000000000017941 */ /* 0x000fea0003800000 */
.L_x_254:
        /* <DEDUP_REMOVED lines=9> */
.L_x_257:
[----:B------:R-:W-:Y:S05]  /*7010*/  BSYNC B1 ;  /* 0x0000000000017941 */ /* 0x000fea0003800000 */
.L_x_256:
        /* <DEDUP_REMOVED lines=10> */
.L_x_259:
[----:B------:R-:W-:Y:S05]  /*70c0*/  BSYNC B1 ;  /* 0x0000000000017941 */ /* 0x000fea0003800000 */
.L_x_258:
        /* <DEDUP_REMOVED lines=10> */
.L_x_261:
[----:B------:R-:W-:Y:S05]  /*7170*/  BSYNC B1 ;  /* 0x0000000000017941 */ /* 0x000fea0003800000 */
.L_x_260:
        /* <DEDUP_REMOVED lines=9> */
.L_x_263:
[----:B------:R-:W-:Y:S05]  /*7210*/  BSYNC B1 ;  /* 0x0000000000017941 */ /* 0x000fea0003800000 */
.L_x_262:
        /* <DEDUP_REMOVED lines=9> */
.L_x_265:
[----:B------:R-:W-:Y:S05]  /*72b0*/  BSYNC B1 ;  /* 0x0000000000017941 */ /* 0x000fea0003800000 */
.L_x_264:
        /* <DEDUP_REMOVED lines=10> */
.L_x_267:
[----:B------:R-:W-:Y:S05]  /*7360*/  BSYNC B1 ;  /* 0x0000000000017941 */ /* 0x000fea0003800000 */
.L_x_266:
        /* <DEDUP_REMOVED lines=10> */
.L_x_269:
[----:B------:R-:W-:Y:S05]  /*7410*/  BSYNC B1 ;  /* 0x0000000000017941 */ /* 0x000fea0003800000 */
.L_x_268:
        /* <DEDUP_REMOVED lines=9> */
.L_x_271:
[----:B------:R-:W-:Y:S05]  /*74b0*/  BSYNC B1 ;  /* 0x0000000000017941 */ /* 0x000fea0003800000 */
.L_x_270:
        /* <DEDUP_REMOVED lines=9> */
.L_x_273:
[----:B------:R-:W-:Y:S05]  /*7550*/  BSYNC B1 ;  /* 0x0000000000017941 */ /* 0x000fea0003800000 */
.L_x_272:
        /* <DEDUP_REMOVED lines=10> */
.L_x_275:
[----:B------:R-:W-:Y:S05]  /*7600*/  BSYNC B1 ;  /* 0x0000000000017941 */ /* 0x000fea0003800000 */
.L_x_274:
        /* <DEDUP_REMOVED lines=10> */
.L_x_277:
[----:B------:R-:W-:Y:S05]  /*76b0*/  BSYNC B1 ;  /* 0x0000000000017941 */ /* 0x000fea0003800000 */
.L_x_276:
[----:B01--45:R-:W-:Y:S01]  /*76c0*/  IMAD.U32 R6, R152, 0x10000, RZ ;  /* 0x0001000098067824 */ /* 0x033fe200078e00ff */
        /* <DEDUP_REMOVED lines=8> */
.L_x_279:
[----:B------:R-:W-:Y:S05]  /*7750*/  BSYNC B1 ;  /* 0x0000000000017941 */ /* 0x000fea0003800000 */
.L_x_278:
[----:B0-2--5:R-:W-:Y:S01]  /*7760*/  IMAD.U32 R4, R152, 0x10000, RZ ;  /* 0x0001000098047824 */ /* 0x025fe200078e00ff */
[----:B------:R-:W-:Y:S01]  /*7770*/  ISETP.GT.AND P0, PT, R0, 0x8, P0 ;  /* 0x000000080000780c */ /* 0x000fe20000704270 */
[----:B------:R-:W-:Y:S01]  /*7780*/  @P1 IMAD.MOV.U32 R5, RZ, RZ, R11 ;  /* 0x000000ffff051224 */ /* 0x000fe200078e000b */
[----:B------:R-:W-:Y:S01]  /*7790*/  BSSY B1, `(.L_x_280) ;  /* 0x0000008000017945 */ /* 0x000fe20003800000 */
[----:B------:R-:W-:Y:S01]  /*77a0*/  FMUL R3, R4, R155 ;  /* 0x0000009b04037220 */ /* 0x000fe20000400000 */
[----:B------:R-:W-:-:S03]  /*77b0*/  @P1 IMAD.MOV.U32 R4, RZ, RZ, R10 ;  /* 0x000000ffff041224 */ /* 0x000fc600078e000a */
[----:B------:R-:W-:-:S05]  /*77c0*/  FFMA R3, R150, R154, R3 ;  /* 0x0000009a96037223 */ /* 0x000fca0000000003 */
[----:B------:R-:W-:-:S05]  /*77d0*/  F2FP.BF16.F32.PACK_AB R3, RZ, R3 ;  /* 0x00000003ff03723e */ /* 0x000fca00000010ff */
[----:B------:R0:W-:Y:S01]  /*77e0*/  @P1 STG.E.U16 desc[UR36][R4.64+0x1f0], R3 ;  /* 0x0001f00304001986 */ /* 0x0001e2000c101524 */
[----:B------:R-:W-:Y:S05]  /*77f0*/  @!P0 BRA `(.L_x_281) ;  /* 0x0000000000048947 */ /* 0x000fea0003800000 */
[----:B------:R2:W5:Y:S02]  /*7800*/  LDG.E.LTC128B.U16 R152, desc[UR36][R8.64+0x1f2] ;  /* 0x0001f22408987981 */ /* 0x000564000c1e1520 */
.L_x_281:
[----:B------:R-:W-:Y:S05]  /*7810*/  BSYNC B1 ;  /* 0x0000000000017941 */ /* 0x000fea0003800000 */
.L_x_280:
[----:B------:R-:W-:Y:S05]  /*7820*/  @!P0 BRA `(.L_x_282) ;  /* 0x0000002400308947 */ /* 0x000fea0003800000 */
[----:B-----5:R-:W-:-:S04]  /*7830*/  IMAD.U32 R152, R152, 0x10000, RZ ;  /* 0x0001000098987824 */ /* 0x020fc800078e00ff */
[----:B------:R-:W-:-:S04]  /*7840*/  FMUL R152, R152, R155 ;  /* 0x0000009b98987220 */ /* 0x000fc80000400000 */
[----:B------:R-:W-:-:S05]  /*7850*/  FFMA R152, R151, R154, R152 ;  /* 0x0000009a97987223 */ /* 0x000fca0000000098 */
[----:B------:R-:W-:-:S05]  /*7860*/  F2FP.BF16.F32.PACK_AB R152, RZ, R152 ;  /* 0x00000098ff98723e */ /* 0x000fca00000010ff */
[----:B------:R4:W-:Y:S01]  /*7870*/  STG.E.U16 desc[UR36][R10.64+0x1f2], R152 ;  /* 0x0001f2980a007986 */ /* 0x0009e2000c101524 */
[----:B------:R-:W-:Y:S05]  /*7880*/  BRA `(.L_x_282) ;  /* 0x0000002400187947 */ /* 0x000fea0003800000 */
.L_x_29:
[----:B------:R-:W-:Y:S01]  /*7890*/  ISETP.GT.AND P0, PT, R3, 0x1, PT ;  /* 0x000000010300780c */ /* 0x000fe20003f04270 */
[----:B------:R-:W-:Y:S01]  /*78a0*/  ULDC.64 UR4, c[0x0][0x5c0] ;  /* 0x0001700000047ab9 */ /* 0x000fe20000000a00 */
[-C--:B------:R-:W-:Y:S01]  /*78b0*/  FMUL R24, R24, R154.reuse ;  /* 0x0000009a18187220 */ /* 0x080fe20000400000 */
[-C--:B------:R-:W-:Y:S01]  /*78c0*/  FMUL R25, R25, R154.reuse ;  /* 0x0000009a19197220 */ /* 0x080fe20000400000 */
[----:B------:R-:W-:Y:S01]  /*78d0*/  ISETP.GT.AND P3, PT, R0, RZ, P0 ;  /* 0x000000ff0000720c */ /* 0x000fe20000764270 */
[-C--:B------:R-:W-:Y:S01]  /*78e0*/  FMUL R26, R26, R154.reuse ;  /* 0x0000009a1a1a7220 */ /* 0x080fe20000400000 */
[----:B------:R-:W-:Y:S01]  /*78f0*/  LEA R4, P4, R160, UR4, 0x1 ;  /* 0x00000004a0047c11 */ /* 0x000fe2000f8808ff */
[----:B------:R-:W-:Y:S01]  /*7900*/  FMUL R27, R27, R154 ;  /* 0x0000009a1b1b7220 */ /* 0x000fe20000400000 */
[----:B------:R-:W-:Y:S01]  /*7910*/  F2FP.BF16.F32.PACK_AB R24, RZ, R24 ;  /* 0x00000018ff18723e */ /* 0x000fe200000010ff */
[-C--:B------:R-:W-:Y:S01]  /*7920*/  FMUL R28, R28, R154.reuse ;  /* 0x0000009a1c1c7220 */ /* 0x080fe20000400000 */
[----:B------:R-:W-:Y:S01]  /*7930*/  LEA.HI.X R5, R160, UR5, R169, 0x1, P4 ;  /* 0x00000005a0057c11 */ /* 0x000fe2000a0f0ca9 */
[-C--:B------:R-:W-:Y:S01]  /*7940*/  FMUL R29, R29, R154.reuse ;  /* 0x0000009a1d1d7220 */ /* 0x080fe20000400000 */
[----:B------:R-:W-:Y:S01]  /*7950*/  F2FP.BF16.F32.PACK_AB R25, RZ, R25 ;  /* 0x00000019ff19723e */ /* 0x000fe200000010ff */
[-C--:B------:R-:W-:Y:S01]  /*7960*/  FMUL R30, R30, R154.reuse ;  /* 0x0000009a1e1e7220 */ /* 0x080fe20000400000 */
[----:B------:R-:W-:Y:S01]  /*7970*/  SHF.L.U64.HI R11, R10, 0x4, R11 ;  /* 0x000000040a0b7819 */ /* 0x000fe2000001020b */
[----:B------:R-:W-:Y:S01]  /*7980*/  @P1 STG.E.U16 desc[UR36][R4.64], R24 ;  /* 0x0000001804001986 */ /* 0x000fe2000c101524 */
[----:B------:R-:W-:Y:S01]  /*7990*/  ISETP.GT.AND P1, PT, R3, 0x8, PT ;  /* 0x000000080300780c */ /* 0x000fe20003f24270 */
[----:B------:R-:W-:Y:S01]  /*79a0*/  FMUL R31, R31, R154 ;  /* 0x0000009a1f1f7220 */ /* 0x000fe20000400000 */
[----:B------:R-:W-:Y:S01]  /*79b0*/  ISETP.GT.AND P4, PT, R0, 0x8, P0 ;  /* 0x000000080000780c */ /* 0x000fe20000784270 */
[----:B------:R-:W-:Y:S01]  /*79c0*/  @P3 STG.E.U16 desc[UR36][R4.64+0x2], R25 ;  /* 0x0000021904003986 */ /* 0x000fe2000c101524 */
[----:B------:R-:W-:Y:S01]  /*79d0*/  LEA R6, P3, R10, R4, 0x4 ;  /* 0x000000040a067211 */ /* 0x000fe200078620ff */
[-C--:B------:R-:W-:Y:S01]  /*79e0*/  FMUL R32, R32, R154.reuse ;  /* 0x0000009a20207220 */ /* 0x080fe20000400000 */
[C---:B------:R-:W-:Y:S01]  /*79f0*/  ISETP.GT.AND P2, PT, R0.reuse, 0x8, P2 ;  /* 0x000000080000780c */ /* 0x040fe20001744270 */
[-C--:B------:R-:W-:Y:S01]  /*7a00*/  FMUL R33, R33, R154.reuse ;  /* 0x0000009a21217220 */ /* 0x080fe20000400000 */
[----:B------:R-:W-:Y:S01]  /*7a10*/  ISETP.GT.AND P0, PT, R3, 0x9, PT ;  /* 0x000000090300780c */ /* 0x000fe20003f04270 */
[----:B------:R-:W-:Y:S01]  /*7a20*/  IMAD.X R7, R11, 0x1, R5, P3 ;  /* 0x000000010b077824 */ /* 0x000fe200018e0605 */
[----:B------:R-:W-:Y:S01]  /*7a30*/  ISETP.GT.AND P5, PT, R0, RZ, P1 ;  /* 0x000000ff0000720c */ /* 0x000fe20000fa4270 */
[-C--:B------:R-:W-:Y:S01]  /*7a40*/  FMUL R34, R34, R154.reuse ;  /* 0x0000009a22227220 */ /* 0x080fe20000400000 */
[----:B------:R-:W-:Y:S01]  /*7a50*/  ISETP.GT.AND P3, PT, R0, RZ, P0 ;  /* 0x000000ff0000720c */ /* 0x000fe20000764270 */
[----:B------:R-:W-:Y:S01]  /*7a60*/  FMUL R35, R35, R154 ;  /* 0x0000009a23237220 */ /* 0x000fe20000400000 */
[----:B------:R-:W-:Y:S01]  /*7a70*/  F2FP.BF16.F32.PACK_AB R26, RZ, R26 ;  /* 0x0000001aff1a723e */ /* 0x000fe200000010ff */
[-C--:B------:R-:W-:Y:S01]  /*7a80*/  FMUL R36, R36, R154.reuse ;  /* 0x0000009a24247220 */ /* 0x080fe20000400000 */
[----:B------:R-:W-:Y:S01]  /*7a90*/  F2FP.BF16.F32.PACK_AB R27, RZ, R27 ;  /* 0x0000001bff1b723e */ /* 0x000fe200000010ff */
[----:B------:R-:W-:Y:S01]  /*7aa0*/  FMUL R37, R37, R154 ;  /* 0x0000009a25257220 */ /* 0x000fe20000400000 */
[----:B------:R-:W-:Y:S01]  /*7ab0*/  F2FP.BF16.F32.PACK_AB R28, RZ, R28 ;  /* 0x0000001cff1c723e */ /* 0x000fe200000010ff */
[----:B------:R-:W-:Y:S01]  /*7ac0*/  @P2 STG.E.U16 desc[UR36][R6.64], R26 ;  /* 0x0000001a06002986 */ /* 0x000fe2000c101524 */
[----:B------:R-:W-:Y:S01]  /*7ad0*/  F2FP.BF16.F32.PACK_AB R29, RZ, R29 ;  /* 0x0000001dff1d723e */ /* 0x000fe200000010ff */
[-C--:B------:R-:W-:Y:S01]  /*7ae0*/  FMUL R38, R38, R154.reuse ;  /* 0x0000009a26267220 */ /* 0x080fe20000400000 */
[C---:B------:R-:W-:Y:S01]  /*7af0*/  ISETP.GT.AND P2, PT, R0.reuse, 0x8, P1 ;  /* 0x000000080000780c */ /* 0x040fe20000f44270 */
[----:B------:R-:W-:Y:S01]  /*7b00*/  @P4 STG.E.U16 desc[UR36][R6.64+0x2], R27 ;  /* 0x0000021b06004986 */ /* 0x000fe2000c101524 */
[----:B------:R-:W-:Y:S01]  /*7b10*/  ISETP.GT.AND P1, PT, R3, 0x10, PT ;  /* 0x000000100300780c */ /* 0x000fe20003f24270 */
[----:B------:R-:W-:Y:S01]  /*7b20*/  FMUL R39, R39, R154 ;  /* 0x0000009a27277220 */ /* 0x000fe20000400000 */
[----:B------:R-:W-:Y:S01]  /*7b30*/  F2FP.BF16.F32.PACK_AB R30, RZ, R30 ;  /* 0x0000001eff1e723e */ /* 0x000fe200000010ff */
[----:B------:R-:W-:Y:S01]  /*7b40*/  @P5 STG.E.U16 desc[UR36][R4.64+0x10], R28 ;  /* 0x0000101c04005986 */ /* 0x000fe2000c101524 */
[----:B------:R-:W-:Y:S01]  /*7b50*/  ISETP.GT.AND P4, PT, R0, RZ, P1 ;  /* 0x000000ff0000720c */ /* 0x000fe20000f84270 */
[-C--:B------:R-:W-:Y:S01]  /*7b60*/  FMUL R40, R40, R154.reuse ;  /* 0x0000009a28287220 */ /* 0x080fe20000400000 */
[----:B------:R-:W-:Y:S01]  /*7b70*/  F2FP.BF16.F32.PACK_AB R31, RZ, R31 ;  /* 0x0000001fff1f723e */ /* 0x000fe200000010ff */
[----:B------:R-:W-:Y:S01]  /*7b80*/  @P3 STG.E.U16 desc[UR36][R4.64+0x12], R29 ;  /* 0x0000121d04003986 */ /* 0x000fe2000c101524 */
[----:B------:R-:W-:Y:S01]  /*7b90*/  ISETP.GT.AND P3, PT, R0, 0x8, P0 ;  /* 0x000000080000780c */ /* 0x000fe20000764270 */
[----:B------:R-:W-:Y:S01]  /*7ba0*/  FMUL R41, R41, R154 ;  /* 0x0000009a29297220 */ /* 0x000fe20000400000 */
[----:B------:R-:W-:Y:S01]  /*7bb0*/  ISETP.GT.AND P0, PT, R3, 0x11, PT ;  /* 0x000000110300780c */ /* 0x000fe20003f04270 */
[----:B------:R-:W-:Y:S01]  /*7bc0*/  @P2 STG.E.U16 desc[UR36][R6.64+0x10], R30 ;  /* 0x0000101e06002986 */ /* 0x000fe2000c101524 */
[----:B------:R-:W-:Y:S01]  /*7bd0*/  F2FP.BF16.F32.PACK_AB R32, RZ, R32 ;  /* 0x00000020ff20723e */ /* 0x000fe200000010ff */
[-C--:B------:R-:W-:Y:S01]  /*7be0*/  FMUL R42, R42, R154.reuse ;  /* 0x0000009a2a2a7220 */ /* 0x080fe20000400000 */
[C---:B------:R-:W-:Y:S01]  /*7bf0*/  ISETP.GT.AND P5, PT, R0.reuse, RZ, P0 ;  /* 0x000000ff0000720c */ /* 0x040fe200007a4270 */
[-C--:B------:R-:W-:Y:S01]  /*7c00*/  FMUL R43, R43, R154.reuse ;  /* 0x0000009a2b2b7220 */ /* 0x080fe20000400000 */
[----:B------:R-:W-:Y:S01]  /*7c10*/  ISETP.GT.AND P2, PT, R0, 0x8, P1 ;  /* 0x000000080000780c */ /* 0x000fe20000f44270 */
[-C--:B------:R-:W-:Y:S01]  /*7c20*/  FMUL R44, R44, R154.reuse ;  /* 0x0000009a2c2c7220 */ /* 0x080fe20000400000 */
[----:B------:R-:W-:Y:S01]  /*7c30*/  ISETP.GT.AND P1, PT, R3, 0x18, PT ;  /* 0x000000180300780c */ /* 0x000fe20003f24270 */
[-C--:B------:R-:W-:Y:S01]  /*7c40*/  FMUL R45, R45, R154.reuse ;  /* 0x0000009a2d2d7220 */ /* 0x080fe20000400000 */
[----:B------:R-:W-:Y:S01]  /*7c50*/  F2FP.BF16.F32.PACK_AB R33, RZ, R33 ;  /* 0x00000021ff21723e */ /* 0x000fe200000010ff */
[----:B------:R-:W-:Y:S01]  /*7c60*/  @P3 STG.E.U16 desc[UR36][R6.64+0x12], R31 ;  /* 0x0000121f06003986 */ /* 0x000fe2000c101524 */
[----:B------:R-:W-:Y:S01]  /*7c70*/  ISETP.GT.AND P3, PT, R0, 0x8, P0 ;  /* 0x000000080000780c */ /* 0x000fe20000764270 */
[-C--:B------:R-:W-:Y:S01]  /*7c80*/  FMUL R46, R46, R154.reuse ;  /* 0x0000009a2e2e7220 */ /* 0x080fe20000400000 */
[----:B------:R-:W-:Y:S01]  /*7c90*/  ISETP.GT.AND P0, PT, R3, 0x19, PT ;  /* 0x000000190300780c */ /* 0x000fe20003f04270 */
[----:B------:R-:W-:Y:S01]  /*7ca0*/  @P4 STG.E.U16 desc[UR36][R4.64+0x20], R32 ;  /* 0x0000202004004986 */ /* 0x000fe2000c101524 */
[C---:B------:R-:W-:Y:S01]  /*7cb0*/  ISETP.GT.AND P4, PT, R0.reuse, RZ, P1 ;  /* 0x000000ff0000720c */ /* 0x040fe20000f84270 */
[----:B------:R-:W-:Y:S01]  /*7cc0*/  FMUL R47, R47, R154 ;  /* 0x0000009a2f2f7220 */ /* 0x000fe20000400000 */
[----:B------:R-:W-:Y:S01]  /*7cd0*/  F2FP.BF16.F32.PACK_AB R34, RZ, R34 ;  /* 0x00000022ff22723e */ /* 0x000fe200000010ff */
[----:B------:R-:W-:Y:S01]  /*7ce0*/  @P5 STG.E.U16 desc[UR36][R4.64+0x22], R33 ;  /* 0x0000222104005986 */ /* 0x000fe2000c101524 */
[----:B------:R-:W-:Y:S01]  /*7cf0*/  ISETP.GT.AND P5, PT, R0, RZ, P0 ;  /* 0x000000ff0000720c */ /* 0x000fe200007a4270 */
[----:B------:R-:W-:Y:S01]  /*7d00*/  FMUL R48, R48, R154 ;  /* 0x0000009a30307220 */ /* 0x000fe20000400000 */
[----:B------:R-:W-:Y:S01]  /*7d10*/  F2FP.BF16.F32.PACK_AB R35, RZ, R35 ;  /* 0x00000023ff23723e */ /* 0x000fe200000010ff */
[----:B------:R-:W-:Y:S01]  /*7d20*/  @P2 STG.E.U16 desc[UR36][R6.64+0x20], R34 ;  /* 0x0000202206002986 */ /* 0x000fe2000c101524 */
[----:B------:R-:W-:Y:S01]  /*7d30*/  F2FP.BF16.F32.PACK_AB R36, RZ, R36 ;  /* 0x00000024ff24723e */ /* 0x000fe200000010ff */
[-C--:B------:R-:W-:Y:S01]  /*7d40*/  FMUL R49, R49, R154.reuse ;  /* 0x0000009a31317220 */ /* 0x080fe20000400000 */
[----:B------:R-:W-:Y:S01]  /*7d50*/  ISETP.GT.AND P2, PT, R0, 0x8, P1 ;  /* 0x000000080000780c */ /* 0x000fe20000f44270 */
[----:B------:R-:W-:Y:S01]  /*7d60*/  @P3 STG.E.U16 desc[UR36][R6.64+0x22], R35 ;  /* 0x0000222306003986 */ /* 0x000fe2000c101524 */
[----:B------:R-:W-:Y:S01]  /*7d70*/  ISETP.GT.AND P1, PT, R3, 0x20, PT ;  /* 0x000000200300780c */ /* 0x000fe20003f24270 */
[-C--:B------:R-:W-:Y:S01]  /*7d80*/  FMUL R50, R50, R154.reuse ;  /* 0x0000009a32327220 */ /* 0x080fe20000400000 */
[----:B------:R-:W-:Y:S01]  /*7d90*/  F2FP.BF16.F32.PACK_AB R37, RZ, R37 ;  /* 0x00000025ff25723e */ /* 0x000fe200000010ff */
[----:B------:R-:W-:Y:S01]  /*7da0*/  @P4 STG.E.U16 desc[UR36][R4.64+0x30], R36 ;  /* 0x0000302404004986 */ /* 0x000fe2000c101524 */
[C---:B------:R-:W-:Y:S01]  /*7db0*/  ISETP.GT.AND P3, PT, R0.reuse, 0x8, P0 ;  /* 0x000000080000780c */ /* 0x040fe20000764270 */
[-C--:B------:R-:W-:Y:S01]  /*7dc0*/  FMUL R51, R51, R154.reuse ;  /* 0x0000009a33337220 */ /* 0x080fe20000400000 */
[----:B------:R-:W-:Y:S01]  /*7dd0*/  ISETP.GT.AND P0, PT, R3, 0x21, PT ;  /* 0x000000210300780c */ /* 0x000fe20003f04270 */
[----:B------:R-:W-:Y:S01]  /*7de0*/  @P5 STG.E.U16 desc[UR36][R4.64+0x32], R37 ;  /* 0x0000322504005986 */ /* 0x000fe2000c101524 */
[----:B------:R-:W-:Y:S01]  /*7df0*/  ISETP.GT.AND P4, PT, R0, RZ, P1 ;  /* 0x000000ff0000720c */ /* 0x000fe20000f84270 */
[----:B------:R-:W-:Y:S01]  /*7e00*/  FMUL R52, R52, R154 ;  /* 0x0000009a34347220 */ /* 0x000fe20000400000 */
[----:B------:R-:W-:Y:S01]  /*7e10*/  F2FP.BF16.F32.PACK_AB R38, RZ, R38 ;  /* 0x00000026ff26723e */ /* 0x000fe200000010ff */
[-C--:B------:R-:W-:Y:S01]  /*7e20*/  FMUL R53, R53, R154.reuse ;  /* 0x0000009a35357220 */ /* 0x080fe20000400000 */
        /* <DEDUP_REMOVED lines=325> */
[----:B------:R-:W-:Y:S01]  /*9280*/  FMUL R151, R151, R154 ;  /* 0x0000009a97977220 */ /* 0x000fe20000400000 */
[----:B------:R-:W-:Y:S01]  /*9290*/  ISETP.GT.AND P2, PT, R0, 0x8, P1 ;  /* 0x000000080000780c */ /* 0x000fe20000f44270 */
[----:B------:R-:W-:Y:S01]  /*92a0*/  @P3 STG.E.U16 desc[UR36][R6.64+0x132], R103 ;  /* 0x0001326706003986 */ /* 0x000fe2000c101524 */
[----:B------:R-:W-:-:S02]  /*92b0*/  ISETP.GT.AND P1, PT, R3, 0xa8, PT ;  /* 0x000000a80300780c */ /* 0x000fc40003f24270 */
[----:B------:R-:W-:Y:S01]  /*92c0*/  F2FP.BF16.F32.PACK_AB R105, RZ, R105 ;  /* 0x00000069ff69723e */ /* 0x000fe200000010ff */
[----:B------:R-:W-:Y:S01]  /*92d0*/  @P4 STG.E.U16 desc[UR36][R4.64+0x140], R104 ;  /* 0x0001406804004986 */ /* 0x000fe2000c101524 */
[C---:B------:R-:W-:Y:S02]  /*92e0*/  ISETP.GT.AND P3, PT, R0.reuse, 0x8, P0 ;  /* 0x000000080000780c */ /* 0x040fe40000764270 */
[----:B------:R-:W-:Y:S01]  /*92f0*/  ISETP.GT.AND P0, PT, R3, 0xa9, PT ;  /* 0x000000a90300780c */ /* 0x000fe20003f04270 */
[----:B------:R-:W-:Y:S01]  /*9300*/  @P5 STG.E.U16 desc[UR36][R4.64+0x142], R105 ;  /* 0x0001426904005986 */ /* 0x000fe2000c101524 */
[C---:B------:R-:W-:Y:S02]  /*9310*/  ISETP.GT.AND P4, PT, R0.reuse, RZ, P1 ;  /* 0x000000ff0000720c */ /* 0x040fe40000f84270 */
[----:B------:R-:W-:Y:S02]  /*9320*/  F2FP.BF16.F32.PACK_AB R106, RZ, R106 ;  /* 0x0000006aff6a723e */ /* 0x000fe400000010ff */
[----:B------:R-:W-:-:S02]  /*9330*/  ISETP.GT.AND P5, PT, R0, RZ, P0 ;  /* 0x000000ff0000720c */ /* 0x000fc400007a4270 */
[----:B------:R-:W-:Y:S01]  /*9340*/  F2FP.BF16.F32.PACK_AB R107, RZ, R107 ;  /* 0x0000006bff6b723e */ /* 0x000fe200000010ff */
[----:B------:R-:W-:Y:S01]  /*9350*/  @P2 STG.E.U16 desc[UR36][R6.64+0x140], R106 ;  /* 0x0001406a06002986 */ /* 0x000fe2000c101524 */
[----:B------:R-:W-:Y:S02]  /*9360*/  F2FP.BF16.F32.PACK_AB R108, RZ, R108 ;  /* 0x0000006cff6c723e */ /* 0x000fe400000010ff */
[C---:B------:R-:W-:Y:S01]  /*9370*/  ISETP.GT.AND P2, PT, R0.reuse, 0x8, P1 ;  /* 0x000000080000780c */ /* 0x040fe20000f44270 */
[----:B------:R-:W-:Y:S01]  /*9380*/  @P3 STG.E.U16 desc[UR36][R6.64+0x142], R107 ;  /* 0x0001426b06003986 */ /* 0x000fe2000c101524 */
[----:B------:R-:W-:Y:S02]  /*9390*/  ISETP.GT.AND P1, PT, R3, 0xb0, PT ;  /* 0x000000b00300780c */ /* 0x000fe40003f24270 */
[----:B------:R-:W-:Y:S01]  /*93a0*/  F2FP.BF16.F32.PACK_AB R109, RZ, R109 ;  /* 0x0000006dff6d723e */ /* 0x000fe200000010ff */
[----:B------:R-:W-:Y:S01]  /*93b0*/  @P4 STG.E.U16 desc[UR36][R4.64+0x150], R108 ;  /* 0x0001506c04004986 */ /* 0x000fe2000c101524 */
[----:B------:R-:W-:-:S02]  /*93c0*/  ISETP.GT.AND P3, PT, R0, 0x8, P0 ;  /* 0x000000080000780c */ /* 0x000fc40000764270 */
[----:B------:R-:W-:Y:S01]  /*93d0*/  ISETP.GT.AND P0, PT, R3, 0xb1, PT ;  /* 0x000000b10300780c */ /* 0x000fe20003f04270 */
[----:B------:R-:W-:Y:S01]  /*93e0*/  @P5 STG.E.U16 desc[UR36][R4.64+0x152], R109 ;  /* 0x0001526d04005986 */ /* 0x000fe2000c101524 */
[C---:B------:R-:W-:Y:S02]  /*93f0*/  ISETP.GT.AND P4, PT, R0.reuse, RZ, P1 ;  /* 0x000000ff0000720c */ /* 0x040fe40000f84270 */
[----:B------:R-:W-:Y:S02]  /*9400*/  F2FP.BF16.F32.PACK_AB R110, RZ, R110 ;  /* 0x0000006eff6e723e */ /* 0x000fe400000010ff */
[----:B------:R-:W-:Y:S02]  /*9410*/  ISETP.GT.AND P5, PT, R0, RZ, P0 ;  /* 0x000000ff0000720c */ /* 0x000fe400007a4270 */
[----:B------:R-:W-:Y:S01]  /*9420*/  F2FP.BF16.F32.PACK_AB R111, RZ, R111 ;  /* 0x0000006fff6f723e */ /* 0x000fe200000010ff */
[----:B------:R-:W-:Y:S01]  /*9430*/  @P2 STG.E.U16 desc[UR36][R6.64+0x150], R110 ;  /* 0x0001506e06002986 */ /* 0x000fe2000c101524 */
[----:B------:R-:W-:-:S02]  /*9440*/  F2FP.BF16.F32.PACK_AB R112, RZ, R112 ;  /* 0x00000070ff70723e */ /* 0x000fc400000010ff */
[C---:B------:R-:W-:Y:S01]  /*9450*/  ISETP.GT.AND P2, PT, R0.reuse, 0x8, P1 ;  /* 0x000000080000780c */ /* 0x040fe20000f44270 */
[----:B------:R-:W-:Y:S01]  /*9460*/  @P3 STG.E.U16 desc[UR36][R6.64+0x152], R111 ;  /* 0x0001526f06003986 */ /* 0x000fe2000c101524 */
[C---:B------:R-:W-:Y:S02]  /*9470*/  ISETP.GT.AND P1, PT, R3.reuse, 0xb8, PT ;  /* 0x000000b80300780c */ /* 0x040fe40003f24270 */
[----:B------:R-:W-:Y:S01]  /*9480*/  F2FP.BF16.F32.PACK_AB R113, RZ, R113 ;  /* 0x00000071ff71723e */ /* 0x000fe200000010ff */
[----:B------:R-:W-:Y:S01]  /*9490*/  @P4 STG.E.U16 desc[UR36][R4.64+0x160], R112 ;  /* 0x0001607004004986 */ /* 0x000fe2000c101524 */
[C---:B------:R-:W-:Y:S02]  /*94a0*/  ISETP.GT.AND P3, PT, R0.reuse, 0x8, P0 ;  /* 0x000000080000780c */ /* 0x040fe40000764270 */
[----:B------:R-:W-:Y:S01]  /*94b0*/  ISETP.GT.AND P0, PT, R3, 0xb9, PT ;  /* 0x000000b90300780c */ /* 0x000fe20003f04270 */
[----:B------:R-:W-:Y:S01]  /*94c0*/  @P5 STG.E.U16 desc[UR36][R4.64+0x162], R113 ;  /* 0x0001627104005986 */ /* 0x000fe2000c101524 */
[----:B------:R-:W-:-:S02]  /*94d0*/  ISETP.GT.AND P4, PT, R0, RZ, P1 ;  /* 0x000000ff0000720c */ /* 0x000fc40000f84270 */
[----:B------:R-:W-:Y:S02]  /*94e0*/  F2FP.BF16.F32.PACK_AB R114, RZ, R114 ;  /* 0x00000072ff72723e */ /* 0x000fe400000010ff */
[C---:B------:R-:W-:Y:S02]  /*94f0*/  ISETP.GT.AND P5, PT, R0.reuse, RZ, P0 ;  /* 0x000000ff0000720c */ /* 0x040fe400007a4270 */
[----:B------:R-:W-:Y:S01]  /*9500*/  F2FP.BF16.F32.PACK_AB R115, RZ, R115 ;  /* 0x00000073ff73723e */ /* 0x000fe200000010ff */
[----:B------:R-:W-:Y:S01]  /*9510*/  @P2 STG.E.U16 desc[UR36][R6.64+0x160], R114 ;  /* 0x0001607206002986 */ /* 0x000fe2000c101524 */
[----:B------:R-:W-:Y:S02]  /*9520*/  F2FP.BF16.F32.PACK_AB R116, RZ, R116 ;  /* 0x00000074ff74723e */ /* 0x000fe400000010ff */
        /* <DEDUP_REMOVED lines=65> */
[----:B------:R-:W-:Y:S02]  /*9940*/  ISETP.GT.AND P5, PT, R0, RZ, P0 ;  /* 0x000000ff0000720c */ /* 0x000fe400007a4270 */
[----:B------:R-:W-:Y:S02]  /*9950*/  F2FP.BF16.F32.PACK_AB R134, RZ, R134 ;  /* 0x00000086ff86723e */ /* 0x000fe400000010ff */
[----:B------:R-:W-:Y:S02]  /*9960*/  F2FP.BF16.F32.PACK_AB R135, RZ, R135 ;  /* 0x00000087ff87723e */ /* 0x000fe400000010ff */
[----:B------:R-:W-:Y:S01]  /*9970*/  F2FP.BF16.F32.PACK_AB R136, RZ, R136 ;  /* 0x00000088ff88723e */ /* 0x000fe200000010ff */
[----:B------:R-:W-:Y:S01]  /*9980*/  @P2 STG.E.U16 desc[UR36][R6.64+0x1b0], R134 ;  /* 0x0001b08606002986 */ /* 0x000fe2000c101524 */
[----:B------:R-:W-:-:S02]  /*9990*/  F2FP.BF16.F32.PACK_AB R137, RZ, R137 ;  /* 0x00000089ff89723e */ /* 0x000fc400000010ff */
[C---:B------:R-:W-:Y:S01]  /*99a0*/  ISETP.GT.AND P1, PT, R0.reuse, 0x8, P1 ;  /* 0x000000080000780c */ /* 0x040fe20000f24270 */
[----:B------:R-:W-:Y:S01]  /*99b0*/  @P3 STG.E.U16 desc[UR36][R6.64+0x1b2], R135 ;  /* 0x0001b28706003986 */ /* 0x000fe2000c101524 */
[C---:B------:R-:W-:Y:S02]  /*99c0*/  ISETP.GT.AND P2, PT, R0.reuse, 0x8, P0 ;  /* 0x000000080000780c */ /* 0x040fe40000744270 */
[C---:B------:R-:W-:Y:S01]  /*99d0*/  ISETP.GT.AND P0, PT, R3.reuse, 0xe9, PT ;  /* 0x000000e90300780c */ /* 0x040fe20003f04270 */
[----:B------:R-:W-:Y:S01]  /*99e0*/  @P4 STG.E.U16 desc[UR36][R4.64+0x1c0], R136 ;  /* 0x0001c08804004986 */ /* 0x000fe2000c101524 */
[----:B------:R-:W-:Y:S02]  /*99f0*/  ISETP.GT.AND P4, PT, R3, 0xe8, PT ;  /* 0x000000e80300780c */ /* 0x000fe40003f84270 */
[----:B------:R-:W-:Y:S01]  /*9a00*/  F2FP.BF16.F32.PACK_AB R138, RZ, R138 ;  /* 0x0000008aff8a723e */ /* 0x000fe200000010ff */
[----:B------:R-:W-:Y:S01]  /*9a10*/  @P5 STG.E.U16 desc[UR36][R4.64+0x1c2], R137 ;  /* 0x0001c28904005986 */ /* 0x000fe2000c101524 */
[----:B------:R-:W-:-:S02]  /*9a20*/  ISETP.GT.AND P5, PT, R0, RZ, P4 ;  /* 0x000000ff0000720c */ /* 0x000fc400027a4270 */
[----:B------:R-:W-:Y:S01]  /*9a30*/  F2FP.BF16.F32.PACK_AB R139, RZ, R139 ;  /* 0x0000008bff8b723e */ /* 0x000fe200000010ff */
[----:B------:R-:W-:Y:S01]  /*9a40*/  @P1 STG.E.U16 desc[UR36][R6.64+0x1c0], R138 ;  /* 0x0001c08a06001986 */ /* 0x000fe2000c101524 */
[----:B------:R-:W-:Y:S02]  /*9a50*/  F2FP.BF16.F32.PACK_AB R140, RZ, R140 ;  /* 0x0000008cff8c723e */ /* 0x000fe400000010ff */
[C---:B------:R-:W-:Y:S01]  /*9a60*/  ISETP.GT.AND P3, PT, R0.reuse, RZ, P0 ;  /* 0x000000ff0000720c */ /* 0x040fe20000764270 */
[----:B------:R-:W-:Y:S01]  /*9a70*/  @P2 STG.E.U16 desc[UR36][R6.64+0x1c2], R139 ;  /* 0x0001c28b06002986 */ /* 0x000fe2000c101524 */
[C---:B------:R-:W-:Y:S02]  /*9a80*/  ISETP.GT.AND P4, PT, R0.reuse, 0x8, P4 ;  /* 0x000000080000780c */ /* 0x040fe40002784270 */
[----:B------:R-:W-:Y:S02]  /*9a90*/  F2FP.BF16.F32.PACK_AB R141, RZ, R141 ;  /* 0x0000008dff8d723e */ /* 0x000fe400000010ff */
[----:B------:R-:W-:Y:S01]  /*9aa0*/  F2FP.BF16.F32.PACK_AB R142, RZ, R142 ;  /* 0x0000008eff8e723e */ /* 0x000fe200000010ff */
[----:B------:R-:W-:Y:S01]  /*9ab0*/  @P5 STG.E.U16 desc[UR36][R4.64+0x1d0], R140 ;  /* 0x0001d08c04005986 */ /* 0x000fe2000c101524 */
[----:B------:R-:W-:-:S02]  /*9ac0*/  ISETP.GT.AND P5, PT, R0, 0x8, P0 ;  /* 0x000000080000780c */ /* 0x000fc400007a4270 */
[----:B------:R-:W-:Y:S02]  /*9ad0*/  F2FP.BF16.F32.PACK_AB R143, RZ, R143 ;  /* 0x0000008fff8f723e */ /* 0x000fe400000010ff */
[C---:B------:R-:W-:Y:S01]  /*9ae0*/  ISETP.GT.AND P0, PT, R3.reuse, 0xf1, PT ;  /* 0x000000f10300780c */ /* 0x040fe20003f04270 */
[----:B------:R-:W-:Y:S01]  /*9af0*/  @P3 STG.E.U16 desc[UR36][R4.64+0x1d2], R141 ;  /* 0x0001d28d04003986 */ /* 0x000fe2000c101524 */
[----:B------:R-:W-:Y:S02]  /*9b00*/  ISETP.GT.AND P3, PT, R3, 0xf0, PT ;  /* 0x000000f00300780c */ /* 0x000fe40003f64270 */
[----:B------:R-:W-:Y:S01]  /*9b10*/  F2FP.BF16.F32.PACK_AB R144, RZ, R144 ;  /* 0x00000090ff90723e */ /* 0x000fe200000010ff */
[----:B------:R-:W-:Y:S01]  /*9b20*/  @P4 STG.E.U16 desc[UR36][R6.64+0x1d0], R142 ;  /* 0x0001d08e06004986 */ /* 0x000fe2000c101524 */
[C---:B------:R-:W-:Y:S02]  /*9b30*/  ISETP.GT.AND P4, PT, R0.reuse, RZ, P3 ;  /* 0x000000ff0000720c */ /* 0x040fe40001f84270 */
[----:B------:R-:W-:Y:S01]  /*9b40*/  F2FP.BF16.F32.PACK_AB R145, RZ, R145 ;  /* 0x00000091ff91723e */ /* 0x000fe200000010ff */
[----:B------:R-:W-:Y:S01]  /*9b50*/  @P5 STG.E.U16 desc[UR36][R6.64+0x1d2], R143 ;  /* 0x0001d28f06005986 */ /* 0x000fe2000c101524 */
[----:B------:R-:W-:-:S02]  /*9b60*/  ISETP.GT.AND P5, PT, R0, RZ, P0 ;  /* 0x000000ff0000720c */ /* 0x000fc400007a4270 */
[C---:B------:R-:W-:Y:S02]  /*9b70*/  ISETP.GT.AND P2, PT, R3.reuse, 0xf8, PT ;  /* 0x000000f80300780c */ /* 0x040fe40003f44270 */
[----:B------:R-:W-:Y:S02]  /*9b80*/  ISETP.GT.AND P1, PT, R3, 0xf9, PT ;  /* 0x000000f90300780c */ /* 0x000fe40003f24270 */
[C---:B------:R-:W-:Y:S02]  /*9b90*/  ISETP.GT.AND P3, PT, R0.reuse, 0x8, P3 ;  /* 0x000000080000780c */ /* 0x040fe40001f64270 */
[C---:B------:R-:W-:Y:S01]  /*9ba0*/  ISETP.GT.AND P0, PT, R0.reuse, 0x8, P0 ;  /* 0x000000080000780c */ /* 0x040fe20000704270 */
[----:B------:R-:W-:Y:S01]  /*9bb0*/  @P4 STG.E.U16 desc[UR36][R4.64+0x1e0], R144 ;  /* 0x0001e09004004986 */ /* 0x000fe2000c101524 */
[C---:B------:R-:W-:Y:S02]  /*9bc0*/  ISETP.GT.AND P4, PT, R0.reuse, RZ, P1 ;  /* 0x000000ff0000720c */ /* 0x040fe40000f84270 */
[----:B------:R-:W-:Y:S01]  /*9bd0*/  F2FP.BF16.F32.PACK_AB R146, RZ, R146 ;  /* 0x00000092ff92723e */ /* 0x000fe200000010ff */
[----:B------:R-:W-:Y:S01]  /*9be0*/  @P5 STG.E.U16 desc[UR36][R4.64+0x1e2], R145 ;  /* 0x0001e29104005986 */ /* 0x000fe2000c101524 */
[----:B------:R-:W-:-:S02]  /*9bf0*/  ISETP.GT.AND P5, PT, R0, RZ, P2 ;  /* 0x000000ff0000720c */ /* 0x000fc400017a4270 */
[C---:B------:R-:W-:Y:S02]  /*9c00*/  ISETP.GT.AND P2, PT, R0.reuse, 0x8, P2 ;  /* 0x000000080000780c */ /* 0x040fe40001744270 */
[----:B------:R-:W-:Y:S01]  /*9c10*/  F2FP.BF16.F32.PACK_AB R147, RZ, R147 ;  /* 0x00000093ff93723e */ /* 0x000fe200000010ff */
[----:B------:R-:W-:Y:S01]  /*9c20*/  @P3 STG.E.U16 desc[UR36][R6.64+0x1e0], R146 ;  /* 0x0001e09206003986 */ /* 0x000fe2000c101524 */
[----:B------:R-:W-:Y:S02]  /*9c30*/  ISETP.GT.AND P1, PT, R0, 0x8, P1 ;  /* 0x000000080000780c */ /* 0x000fe40000f24270 */
[----:B------:R-:W-:Y:S01]  /*9c40*/  F2FP.BF16.F32.PACK_AB R148, RZ, R148 ;  /* 0x00000094ff94723e */ /* 0x000fe200000010ff */
[----:B------:R-:W-:Y:S01]  /*9c50*/  @P0 STG.E.U16 desc[UR36][R6.64+0x1e2], R147 ;  /* 0x0001e29306000986 */ /* 0x000fe2000c101524 */
[----:B------:R-:W-:Y:S02]  /*9c60*/  F2FP.BF16.F32.PACK_AB R149, RZ, R149 ;  /* 0x00000095ff95723e */ /* 0x000fe400000010ff */
[----:B------:R-:W-:Y:S01]  /*9c70*/  F2FP.BF16.F32.PACK_AB R150, RZ, R150 ;  /* 0x00000096ff96723e */ /* 0x000fe200000010ff */
[----:B------:R-:W-:Y:S01]  /*9c80*/  @P5 STG.E.U16 desc[UR36][R4.64+0x1f0], R148 ;  /* 0x0001f09404005986 */ /* 0x000fe2000c101524 */
[----:B------:R-:W-:-:S03]  /*9c90*/  F2FP.BF16.F32.PACK_AB R151, RZ, R151 ;  /* 0x00000097ff97723e */ /* 0x000fc600000010ff */
[----:B------:R0:W-:Y:S02]  /*9ca0*/  @P4 STG.E.U16 desc[UR36][R4.64+0x1f2], R149 ;  /* 0x0001f29504004986 */ /* 0x0001e4000c101524 */
[----:B0-----:R-:W-:Y:S02]  /*9cb0*/  @P2 IMAD.MOV.U32 R4, RZ, RZ, R6 ;  /* 0x000000ffff042224 */ /* 0x001fe400078e0006 */
[----:B------:R-:W-:-:S05]  /*9cc0*/  @P2 IMAD.MOV.U32 R5, RZ, RZ, R7 ;  /* 0x000000ffff052224 */ /* 0x000fca00078e0007 */
[----:B------:R0:W-:Y:S04]  /*9cd0*/  @P2 STG.E.U16 desc[UR36][R4.64+0x1f0], R150 ;  /* 0x0001f09604002986 */ /* 0x0001e8000c101524 */
[----:B------:R0:W-:Y:S02]  /*9ce0*/  @P1 STG.E.U16 desc[UR36][R6.64+0x1f2], R151 ;  /* 0x0001f29706001986 */ /* 0x0001e4000c101524 */
.L_x_282:
[----:B------:R-:W-:Y:S05]  /*9cf0*/  BSYNC B0 ;  /* 0x0000000000007941 */ /* 0x000fea0003800000 */
.L_x_28:
[----:B------:R-:W-:Y:S01]  /*9d00*/  ULDC UR4, c[0x0][0xc] ;  /* 0x0000030000047ab9 */ /* 0x000fe20000000800 */
[----:B------:R-:W-:Y:S01]  /*9d10*/  ULDC UR5, c[0x0][0x10] ;  /* 0x0000040000057ab9 */ /* 0x000fe20000000800 */
[----:B0-----:R-:W0:Y:S01]  /*9d20*/  LDC R3, c[0x0][0x14] ;  /* 0x00000500ff037b82 */ /* 0x001e220000000800 */
[----:B------:R-:W-:Y:S01]  /*9d30*/  UIMAD.WIDE.U32 UR4, UR4, UR5, URZ ;  /* 0x00000005040472a5 */ /* 0x000fe2000f8e003f */
[----:B------:R-:W-:Y:S01]  /*9d40*/  PRMT R0, RZ, 0x7610, R0 ;  /* 0x00007610ff007816 */ /* 0x000fe20000000000 */
[----:B----45:R-:W-:Y:S02]  /*9d50*/  IMAD.MOV.U32 R152, RZ, RZ, -0x1 ;  /* 0xffffffffff987424 */ /* 0x030fe400078e00ff */
[----:B------:R-:W-:Y:S02]  /*9d60*/  IMAD.MOV.U32 R23, RZ, RZ, -0x1 ;  /* 0xffffffffff177424 */ /* 0x000fe400078e00ff */
[----:B0-----:R-:W-:-:S04]  /*9d70*/  IMAD.WIDE.U32 R16, R3, UR4, R16 ;  /* 0x0000000403107c25 */ /* 0x001fc8000f8e0010 */
[----:B------:R-:W-:Y:S01]  /*9d80*/  IMAD R3, R3, UR5, RZ ;  /* 0x0000000503037c24 */ /* 0x000fe2000f8e02ff */
[----:B------:R-:W-:Y:S02]  /*9d90*/  ULDC.64 UR4, c[0x0][0x650] ;  /* 0x0001940000047ab9 */ /* 0x000fe40000000a00 */
[----:B------:R-:W-:Y:S01]  /*9da0*/  ISETP.GE.U32.AND P0, PT, R16, UR4, PT ;  /* 0x0000000410007c0c */ /* 0x000fe2000bf06070 */
[----:B------:R-:W-:-:S05]  /*9db0*/  IMAD.IADD R17, R17, 0x1, R3 ;  /* 0x0000000111117824 */ /* 0x000fca00078e0203 */
[----:B------:R-:W-:-:S13]  /*9dc0*/  ISETP.GE.U32.AND.EX P0, PT, R17, UR5, PT, P0 ;  /* 0x0000000511007c0c */ /* 0x000fda000bf06100 */
[----:B------:R-:W-:Y:S05]  /*9dd0*/  @P0 BRA `(.L_x_283) ;  /* 0x0000000400640947 */ /* 0x000fea0003800000 */
[----:B------:R-:W0:Y:S01]  /*9de0*/  S2R R12, SR_CTAID.X ;  /* 0x00000000000c7919 */ /* 0x000e220000002500 */
[----:B------:R-:W4:Y:S01]  /*9df0*/  LDC.64 R10, c[0x0][0x628] ;  /* 0x00018a00ff0a7b82 */ /* 0x000f220000000a00 */
[----:B------:R-:W-:Y:S01]  /*9e00*/  ULDC UR4, c[0x0][0x150] ;  /* 0x0000540000047ab9 */ /* 0x000fe20000000800 */
[----:B-123--:R-:W-:Y:S01]  /*9e10*/  IMAD.MOV.U32 R8, RZ, RZ, R16 ;  /* 0x000000ffff087224 */ /* 0x00efe200078e0010 */
[----:B------:R-:W1:Y:S01]  /*9e20*/  S2R R24, SR_CTAID.Y ;  /* 0x0000000000187919 */ /* 0x000e620000002600 */
[----:B------:R-:W-:-:S04]  /*9e30*/  IMAD.MOV.U32 R9, RZ, RZ, R17 ;  /* 0x000000ffff097224 */ /* 0x000fc800078e0011 */
[----:B------:R-:W2:Y:S08]  /*9e40*/  LDC R21, c[0x0][0x144] ;  /* 0x00005100ff157b82 */ /* 0x000eb00000000800 */
[----:B------:R-:W3:Y:S08]  /*9e50*/  LDC R0, c[0x0][0x630] ;  /* 0x00018c00ff007b82 */ /* 0x000ef00000000800 */
[----:B------:R-:W1:Y:S01]  /*9e60*/  LDC.64 R14, c[0x0][0x620] ;  /* 0x00018800ff0e7b82 */ /* 0x000e620000000a00 */
[----:B----4-:R-:W-:-:S04]  /*9e70*/  ISETP.NE.U32.AND P0, PT, R10, RZ, PT ;  /* 0x000000ff0a00720c */ /* 0x010fc80003f05070 */
[----:B------:R-:W-:Y:S02]  /*9e80*/  ISETP.NE.AND.EX P0, PT, R11, RZ, PT, P0 ;  /* 0x000000ff0b00720c */ /* 0x000fe40003f05300 */
[----:B0-----:R-:W-:-:S05]  /*9e90*/  I2FP.F32.U32 R3, R12 ;  /* 0x0000000c00037245 */ /* 0x001fca0000201000 */
[----:B------:R-:W-:-:S04]  /*9ea0*/  FMUL R3, R3, UR4 ;  /* 0x0000000403037c20 */ /* 0x000fc80008400000 */
[----:B------:R0:W4:Y:S02]  /*9eb0*/  F2I.U32.TRUNC.NTZ R20, R3 ;  /* 0x0000000300147305 */ /* 0x000124000020f000 */
[----:B--23--:R-:W-:Y:S05]  /*9ec0*/  @!P0 BRA `(.L_x_284) ;  /* 0x0000000000288947 */ /* 0x00cfea0003800000 */
[----:B0-----:R-:W0:Y:S02]  /*9ed0*/  LDC R3, c[0x0][0x634] ;  /* 0x00018d00ff037b82 */ /* 0x001e240000000800 */
        /* <DEDUP_REMOVED lines=9> */
.L_x_284:
[----:B------:R-:W2:Y:S01]  /*9f70*/  LDC.64 R30, c[0x0][0x640] ;  /* 0x00019000ff1e7b82 */ /* 0x000ea20000000a00 */
[-CC-:B------:R-:W-:Y:S01]  /*9f80*/  SHF.R.U64 R23, R8, R0.reuse, R9.reuse ;  /* 0x0000000008177219 */ /* 0x180fe20000001209 */
[----:B----4-:R-:W-:Y:S01]  /*9f90*/  IMAD.MOV R20, RZ, RZ, -R20 ;  /* 0x000000ffff147224 */ /* 0x010fe200078e0a14 */
[----:B------:R-:W-:Y:S01]  /*9fa0*/  SHF.R.U32.HI R0, RZ, R0, R9 ;  /* 0x00000000ff007219 */ /* 0x000fe20000011609 */
[----:B------:R-:W-:Y:S01]  /*9fb0*/  ULDC UR4, c[0x0][0x154] ;  /* 0x0000550000047ab9 */ /* 0x000fe20000000800 */
[----:B0-----:R-:W-:Y:S01]  /*9fc0*/  IADD3 R3, P0, RZ, -R23, RZ ;  /* 0x80000017ff037210 */ /* 0x001fe20007f1e0ff */
[----:B------:R-:W-:Y:S02]  /*9fd0*/  IMAD R26, R21, R20, R12 ;  /* 0x00000014151a7224 */ /* 0x000fe400078e020c */
[----:B------:R-:W0:Y:S01]  /*9fe0*/  LDC R6, c[0x0][0x618] ;  /* 0x00018600ff067b82 */ /* 0x000e220000000800 */
[----:B------:R-:W-:Y:S02]  /*9ff0*/  IMAD.MOV.U32 R7, RZ, RZ, 0x1 ;  /* 0x00000001ff077424 */ /* 0x000fe400078e00ff */
[----:B------:R-:W-:-:S04]  /*a000*/  IMAD.X R5, RZ, RZ, ~R0, P0 ;  /* 0x000000ffff057224 */ /* 0x000fc800000e0e00 */
[-C--:B-1----:R-:W-:Y:S01]  /*a010*/  IMAD R0, R5, R14.reuse, RZ ;  /* 0x0000000e05007224 */ /* 0x082fe200078e02ff */
[----:B------:R-:W1:Y:S01]  /*a020*/  LDC R8, c[0x0][0x608] ;  /* 0x00018200ff087b82 */ /* 0x000e620000000800 */
[----:B------:R-:W-:-:S04]  /*a030*/  IMAD.WIDE.U32 R4, R3, R14, R16 ;  /* 0x0000000e03047225 */ /* 0x000fc800078e0010 */
[----:B------:R-:W-:Y:S01]  /*a040*/  IMAD R3, R3, R15, R0 ;  /* 0x0000000f03037224 */ /* 0x000fe200078e0200 */
[----:B------:R-:W-:Y:S02]  /*a050*/  I2FP.F32.U32 R0, R24 ;  /* 0x0000001800007245 */ /* 0x000fe40000201000 */
[----:B------:R-:W3:Y:S01]  /*a060*/  LDC R28, c[0x0][0x658] ;  /* 0x00019600ff1c7b82 */ /* 0x000ee20000000800 */
[----:B------:R-:W-:Y:S01]  /*a070*/  IMAD.IADD R3, R5, 0x1, R3 ;  /* 0x0000000105037824 */ /* 0x000fe200078e0203 */
[----:B--2---:R-:W-:Y:S01]  /*a080*/  ISETP.NE.U32.AND P0, PT, R30, RZ, PT ;  /* 0x000000ff1e00720c */ /* 0x004fe20003f05070 */
[----:B------:R-:W-:Y:S01]  /*a090*/  FMUL R0, R0, UR4 ;  /* 0x0000000400007c20 */ /* 0x000fe20008400000 */
[----:B------:R-:W-:Y:S02]  /*a0a0*/  IMAD.MOV.U32 R5, RZ, RZ, -0x1 ;  /* 0xffffffffff057424 */ /* 0x000fe400078e00ff */
[----:B------:R-:W-:Y:S01]  /*a0b0*/  ISETP.NE.AND.EX P0, PT, R31, RZ, PT, P0 ;  /* 0x000000ff1f00720c */ /* 0x000fe20003f05300 */
[----:B------:R2:W4:Y:S01]  /*a0c0*/  F2I.U32.TRUNC.NTZ R13, R0 ;  /* 0x00000000000d7305 */ /* 0x000522000020f000 */
[----:B------:R-:W2:Y:S01]  /*a0d0*/  LDC R15, c[0x0][0x148] ;  /* 0x00005200ff0f7b82 */ /* 0x000ea20000000800 */
[----:B0-----:R-:W-:-:S02]  /*a0e0*/  SHF.R.U64 R12, R4, R6, R3 ;  /* 0x00000006040c7219 */ /* 0x001fc40000001203 */
[----:B------:R-:W-:-:S05]  /*a0f0*/  SHF.R.U32.HI R3, RZ, R6, R3 ;  /* 0x00000006ff037219 */ /* 0x000fca0000011603 */
[----:B------:R-:W0:Y:S01]  /*a100*/  LDC R20, c[0x0][0x600] ;  /* 0x00018000ff147b82 */ /* 0x000e220000000800 */
[-CC-:B-1----:R-:W-:Y:S02]  /*a110*/  SHF.R.U64 R10, R12, R8.reuse, R3.reuse ;  /* 0x000000080c0a7219 */ /* 0x182fe40000001203 */
[----:B------:R-:W-:-:S05]  /*a120*/  SHF.R.U32.HI R3, RZ, R8, R3 ;  /* 0x00000008ff037219 */ /* 0x000fca0000011603 */
[----:B------:R-:W1:Y:S01]  /*a130*/  LDC R21, c[0x0][0x648] ;  /* 0x00019200ff157b82 */ /* 0x000e620000000800 */
[-C--:B---3--:R-:W-:Y:S02]  /*a140*/  SHF.L.U32 R4, R5, R28.reuse, RZ ;  /* 0x0000001c05047219 */ /* 0x088fe400000006ff */
[-CC-:B------:R-:W-:Y:S02]  /*a150*/  SHF.R.U64 R14, R10, R28.reuse, R3.reuse ;  /* 0x0000001c0a0e7219 */ /* 0x180fe40000001203 */
[----:B------:R-:W-:Y:S02]  /*a160*/  SHF.R.U32.HI R5, RZ, R28, R3 ;  /* 0x0000001cff057219 */ /* 0x000fe40000011603 */
[----:B------:R-:W-:Y:S01]  /*a170*/  LOP3.LUT R153, RZ, R4, RZ, 0x33, !PT ;  /* 0x00000004ff997212 */ /* 0x000fe200078e33ff */
[----:B------:R-:W3:Y:S01]  /*a180*/  LDC R25, c[0x0][0x638] ;  /* 0x00018e00ff197b82 */ /* 0x000ee20000000800 */
[----:B------:R-:W-:Y:S01]  /*a190*/  SHF.L.U32 R28, R7, R28, RZ ;  /* 0x0000001c071c7219 */ /* 0x000fe200000006ff */
[----:B------:R-:W-:-:S06]  /*a1a0*/  IMAD.MOV.U32 R4, RZ, RZ, R14 ;  /* 0x000000ffff047224 */ /* 0x000fcc00078e000e */
[----:B------:R-:W0:Y:S01]  /*a1b0*/  LDC R27, c[0x0][0x610] ;  /* 0x00018400ff1b7b82 */ /* 0x000e220000000800 */
[----:B----4-:R-:W-:Y:S05]  /*a1c0*/  @!P0 BRA `(.L_x_285) ;  /* 0x0000000000288947 */ /* 0x010fea0003800000 */
[----:B------:R-:W4:Y:S02]  /*a1d0*/  LDC R3, c[0x0][0x64c] ;  /* 0x00019300ff037b82 */ /* 0x000f240000000800 */
[----:B----4-:R-:W-:-:S05]  /*a1e0*/  IADD3 R3, P0, R14, R3, RZ ;  /* 0x000000030e037210 */ /* 0x010fca0007f1e0ff */
        /* <DEDUP_REMOVED lines=8> */
.L_x_285:
[----:B------:R-:W-:Y:S01]  /*a270*/  ISETP.NE.AND P0, PT, R2, 0x1, PT ;  /* 0x000000010200780c */ /* 0x000fe20003f05270 */
[----:B------:R-:W-:Y:S01]  /*a280*/  IMAD.MOV R13, RZ, RZ, -R13 ;  /* 0x000000ffff0d7224 */ /* 0x000fe200078e0a0d */
[----:B-12---:R-:W-:Y:S01]  /*a290*/  SHF.R.U64 R0, R4, R21, R5 ;  /* 0x0000001504007219 */ /* 0x006fe20000001205 */
[----:B0-----:R-:W-:Y:S01]  /*a2a0*/  VIADD R5, R20, 0xffffffff ;  /* 0xffffffff14057836 */ /* 0x001fe20000000000 */
[----:B------:R-:W-:-:S03]  /*a2b0*/  LOP3.LUT R153, R10, R153, RZ, 0xc0, !PT ;  /* 0x000000990a997212 */ /* 0x000fc600078ec0ff */
[----:B------:R-:W-:Y:S01]  /*a2c0*/  IMAD.MOV R3, RZ, RZ, -R0 ;  /* 0x000000ffff037224 */ /* 0x000fe200078e0a00 */
[----:B------:R-:W-:Y:S01]  /*a2d0*/  LOP3.LUT R5, R12, R5, RZ, 0xc0, !PT ;  /* 0x000000050c057212 */ /* 0x000fe200078ec0ff */
[----:B------:R-:W-:Y:S02]  /*a2e0*/  IMAD R153, R28, R0, R153 ;  /* 0x000000001c997224 */ /* 0x000fe400078e0299 */
[----:B---3--:R-:W-:Y:S02]  /*a2f0*/  IMAD R0, R3, R25, R14 ;  /* 0x0000001903007224 */ /* 0x008fe400078e020e */
[----:B------:R-:W-:Y:S02]  /*a300*/  @P0 IMAD R26, R15, R13, R24 ;  /* 0x0000000d0f1a0224 */ /* 0x000fe400078e0218 */
[----:B------:R-:W-:Y:S02]  /*a310*/  IMAD R4, R0, R20, R5 ;  /* 0x0000001400047224 */ /* 0x000fe400078e0205 */
[----:B------:R-:W-:-:S02]  /*a320*/  IMAD R153, R153, R27, R26 ;  /* 0x0000001b99997224 */ /* 0x000fc400078e021a */
[----:B------:R-:W-:-:S03]  /*a330*/  IMAD.MOV.U32 R3, RZ, RZ, 0x1 ;  /* 0x00000001ff037424 */ /* 0x000fc600078e00ff */
[----:B------:R-:W-:Y:S02]  /*a340*/  SEL R152, R4, R153, !P0 ;  /* 0x0000009904987207 */ /* 0x000fe40004000000 */
[----:B------:R-:W-:Y:S02]  /*a350*/  PRMT R0, R3, 0x7610, R0 ;  /* 0x0000761003007816 */ /* 0x000fe40000000000 */
[----:B------:R-:W-:-:S07]  /*a360*/  SEL R153, R153, R4, !P0 ;  /* 0x0000000499997207 */ /* 0x000fce0004000000 */
.L_x_283:
[----:B------:R-:W-:-:S13]  /*a370*/  LOP3.LUT P0, RZ, R0, 0xff, RZ, 0xc0, !PT ;  /* 0x000000ff00ff7812 */ /* 0x000fda000780c0ff */
[----:B------:R-:W-:Y:S05]  /*a380*/  @P0 BRA `(.L_x_286) ;  /* 0xffffff6800f00947 */ /* 0x000fea000383ffff */
[----:B------:R-:W-:Y:S05]  /*a390*/  EXIT ;  /* 0x000000000000794d */ /* 0x000fea0003800000 */
.L_x_3:
[----:B0-----:R-:W-:Y:S01]  /*a3a0*/  ULDC.64 UR4, c[0x0][0x650] ;  /* 0x0001940000047ab9 */ /* 0x001fe20000000a00 */
        /* <DEDUP_REMOVED lines=25> */
.L_x_288:
[--C-:B------:R-:W-:Y:S01]  /*a540*/  SHF.R.U64 R12, R10, R14, R11.reuse ;  /* 0x0000000e0a0c7219 */ /* 0x100fe2000000120b */
[----:B------:R-:W0:Y:S01]  /*a550*/  LDC R22, c[0x0][0x618] ;  /* 0x00018600ff167b82 */ /* 0x000e220000000800 */
[----:B------:R-:W-:Y:S01]  /*a560*/  I2FP.F32.U32 R6, R4 ;  /* 0x0000000400067245 */ /* 0x000fe20000201000 */
[----:B------:R-:W-:Y:S01]  /*a570*/  ULDC UR4, c[0x0][0x150] ;  /* 0x0000540000047ab9 */ /* 0x000fe20000000800 */
[----:B------:R-:W-:Y:S02]  /*a580*/  SHF.R.U32.HI R5, RZ, R14, R11 ;  /* 0x0000000eff057219 */ /* 0x000fe4000001160b */
[----:B------:R-:W-:Y:S01]  /*a590*/  IADD3 R9, P0, RZ, -R12, RZ ;  /* 0x8000000cff097210 */ /* 0x000fe20007f1e0ff */
[----:B------:R-:W-:Y:S01]  /*a5a0*/  FMUL R11, R6, UR4 ;  /* 0x00000004060b7c20 */ /* 0x000fe20008400000 */
[----:B------:R-:W-:Y:S01]  /*a5b0*/  ULDC UR4, c[0x0][0x154] ;  /* 0x0000550000047ab9 */ /* 0x000fe20000000800 */
[----:B------:R-:W1:Y:S02]  /*a5c0*/  LDC.64 R24, c[0x0][0x640] ;  /* 0x00019000ff187b82 */ /* 0x000e640000000a00 */
[----:B------:R-:W-:-:S02]  /*a5d0*/  IMAD.X R5, RZ, RZ, ~R5, P0 ;  /* 0x000000ffff057224 */ /* 0x000fc400000e0e05 */
[----:B------:R-:W2:Y:S01]  /*a5e0*/  F2I.U32.TRUNC.NTZ R11, R11 ;  /* 0x0000000b000b7305 */ /* 0x000ea2000020f000 */
[----:B------:R-:W-:-:S03]  /*a5f0*/  IMAD.WIDE.U32 R6, R9, R20, R16 ;  /* 0x0000001409067225 */ /* 0x000fc600078e0010 */
[----:B------:R-:W3:Y:S01]  /*a600*/  LDC R13, c[0x0][0x144] ;  /* 0x00005100ff0d7b82 */ /* 0x000ee20000000800 */
[----:B------:R-:W-:-:S04]  /*a610*/  IMAD R8, R5, R20, RZ ;  /* 0x0000001405087224 */ /* 0x000fc800078e02ff */
[----:B------:R-:W-:Y:S02]  /*a620*/  IMAD R5, R9, R21, R8 ;  /* 0x0000001509057224 */ /* 0x000fe400078e0208 */
[----:B------:R-:W-:Y:S01]  /*a630*/  IMAD.MOV.U32 R8, RZ, RZ, -0x1 ;  /* 0xffffffffff087424 */ /* 0x000fe200078e00ff */
[----:B------:R-:W4:Y:S01]  /*a640*/  LDC R14, c[0x0][0x608] ;  /* 0x00018200ff0e7b82 */ /* 0x000f220000000800 */
[----:B------:R-:W-:Y:S01]  /*a650*/  IMAD.IADD R5, R7, 0x1, R5 ;  /* 0x0000000107057824 */ /* 0x000fe200078e0205 */
[----:B------:R-:W-:-:S04]  /*a660*/  I2FP.F32.U32 R7, R3 ;  /* 0x0000000300077245 */ /* 0x000fc80000201000 */
[-C--:B0-----:R-:W-:Y:S01]  /*a670*/  SHF.R.U64 R10, R6, R22.reuse, R5 ;  /* 0x00000016060a7219 */ /* 0x081fe20000001205 */
[----:B--2---:R-:W-:Y:S01]  /*a680*/  IMAD.MOV R6, RZ, RZ, -R11 ;  /* 0x000000ffff067224 */ /* 0x004fe200078e0a0b */
[----:B------:R-:W0:Y:S01]  /*a690*/  LDC R9, c[0x0][0x658] ;  /* 0x00019600ff097b82 */ /* 0x000e220000000800 */
[----:B-1----:R-:W-:Y:S01]  /*a6a0*/  ISETP.NE.U32.AND P0, PT, R24, RZ, PT ;  /* 0x000000ff1800720c */ /* 0x002fe20003f05070 */
[----:B------:R-:W-:Y:S01]  /*a6b0*/  FMUL R7, R7, UR4 ;  /* 0x0000000407077c20 */ /* 0x000fe20008400000 */
[----:B------:R-:W-:Y:S02]  /*a6c0*/  SHF.R.U32.HI R5, RZ, R22, R5 ;  /* 0x00000016ff057219 */ /* 0x000fe40000011605 */
[----:B------:R-:W-:-:S03]  /*a6d0*/  ISETP.NE.AND.EX P0, PT, R25, RZ, PT, P0 ;  /* 0x000000ff1900720c */ /* 0x000fc60003f05300 */
[----:B------:R-:W1:Y:S01]  /*a6e0*/  LDC R20, c[0x0][0x148] ;  /* 0x00005200ff147b82 */ /* 0x000e620000000800 */
[----:B---3--:R-:W-:Y:S02]  /*a6f0*/  IMAD R23, R13, R6, R4 ;  /* 0x000000060d177224 */ /* 0x008fe400078e0204 */
[----:B------:R-:W-:-:S05]  /*a700*/  IMAD.MOV.U32 R6, RZ, RZ, 0x1 ;  /* 0x00000001ff067424 */ /* 0x000fca00078e00ff */
[----:B------:R-:W2:Y:S01]  /*a710*/  LDC R21, c[0x0][0x600] ;  /* 0x00018000ff157b82 */ /* 0x000ea20000000800 */
[-CC-:B----4-:R-:W-:Y:S02]  /*a720*/  SHF.R.U64 R13, R10, R14.reuse, R5.reuse ;  /* 0x0000000e0a0d7219 */ /* 0x190fe40000001205 */
[----:B------:R-:W-:Y:S02]  /*a730*/  SHF.R.U32.HI R4, RZ, R14, R5 ;  /* 0x0000000eff047219 */ /* 0x000fe40000011605 */
[----:B------:R3:W4:Y:S03]  /*a740*/  F2I.U32.TRUNC.NTZ R14, R7 ;  /* 0x00000007000e7305 */ /* 0x000726000020f000 */
[----:B------:R-:W1:Y:S01]  /*a750*/  LDC R26, c[0x0][0x648] ;  /* 0x00019200ff1a7b82 */ /* 0x000e620000000800 */
[-C--:B0-----:R-:W-:Y:S02]  /*a760*/  SHF.R.U64 R15, R13, R9.reuse, R4 ;  /* 0x000000090d0f7219 */ /* 0x081fe40000001204 */
[----:B------:R-:W-:-:S02]  /*a770*/  SHF.L.U32 R8, R8, R9, RZ ;  /* 0x0000000908087219 */ /* 0x000fc400000006ff */
[-C--:B------:R-:W-:Y:S01]  /*a780*/  SHF.R.U32.HI R5, RZ, R9.reuse, R4 ;  /* 0x00000009ff057219 */ /* 0x080fe20000011604 */
[----:B------:R-:W-:Y:S01]  /*a790*/  IMAD.MOV.U32 R4, RZ, RZ, R15 ;  /* 0x000000ffff047224 */ /* 0x000fe200078e000f */
[----:B------:R-:W-:Y:S01]  /*a7a0*/  SHF.L.U32 R22, R6, R9, RZ ;  /* 0x0000000906167219 */ /* 0x000fe200000006ff */
[----:B------:R-:W0:Y:S01]  /*a7b0*/  LDC R27, c[0x0][0x638] ;  /* 0x00018e00ff1b7b82 */ /* 0x000e220000000800 */
[----:B------:R-:W-:-:S07]  /*a7c0*/  LOP3.LUT R28, RZ, R8, RZ, 0x33, !PT ;  /* 0x00000008ff1c7212 */ /* 0x000fce00078e33ff */
        /* <DEDUP_REMOVED lines=12> */
.L_x_289:
[----:B------:R-:W-:Y:S01]  /*a890*/  ISETP.NE.AND P0, PT, R2, 0x1, PT ;  /* 0x000000010200780c */ /* 0x000fe20003f05270 */
[----:B--2---:R-:W-:Y:S01]  /*a8a0*/  VIADD R7, R21, 0xffffffff ;  /* 0xffffffff15077836 */ /* 0x004fe20000000000 */
[----:B-1----:R-:W-:Y:S01]  /*a8b0*/  SHF.R.U64 R5, R4, R26, R5 ;  /* 0x0000001a04057219 */ /* 0x002fe20000001205 */
[----:B------:R-:W-:Y:S01]  /*a8c0*/  IMAD.MOV R14, RZ, RZ, -R14 ;  /* 0x000000ffff0e7224 */ /* 0x000fe200078e0a0e */
[----:B------:R-:W-:Y:S01]  /*a8d0*/  LOP3.LUT R4, R13, R28, RZ, 0xc0, !PT ;  /* 0x0000001c0d047212 */ /* 0x000fe200078ec0ff */
[----:B------:R-:W-:Y:S01]  /*a8e0*/  IMAD.MOV.U32 R8, RZ, RZ, R12 ;  /* 0x000000ffff087224 */ /* 0x000fe200078e000c */
[----:B------:R-:W-:Y:S01]  /*a8f0*/  LOP3.LUT R10, R10, R7, RZ, 0xc0, !PT ;  /* 0x000000070a0a7212 */ /* 0x000fe200078ec0ff */
[----:B------:R-:W-:Y:S02]  /*a900*/  IMAD.MOV R6, RZ, RZ, -R5 ;  /* 0x000000ffff067224 */ /* 0x000fe400078e0a05 */
[----:B------:R-:W-:-:S04]  /*a910*/  IMAD R4, R22, R5, R4 ;  /* 0x0000000516047224 */ /* 0x000fc800078e0204 */
[----:B------:R-:W-:Y:S02]  /*a920*/  @P0 IMAD R23, R20, R14, R3 ;  /* 0x0000000e14170224 */ /* 0x000fe400078e0203 */
[----:B0-----:R-:W-:Y:S02]  /*a930*/  IMAD R3, R6, R27, R15 ;  /* 0x0000001b06037224 */ /* 0x001fe400078e020f */
[----:B------:R-:W-:Y:S02]  /*a940*/  IMAD R7, R4, R29, R23 ;  /* 0x0000001d04077224 */ /* 0x000fe400078e0217 */
[----:B------:R-:W-:Y:S02]  /*a950*/  IMAD R4, R3, R21, R10 ;  /* 0x0000001503047224 */ /* 0x000fe400078e020a */
[----:B------:R-:W-:-:S03]  /*a960*/  IMAD.MOV.U32 R6, RZ, RZ, 0x1 ;  /* 0x00000001ff067424 */ /* 0x000fc600078e00ff */
[----:B------:R-:W-:Y:S02]  /*a970*/  SEL R9, R4, R7, !P0 ;  /* 0x0000000704097207 */ /* 0x000fe40004000000 */
[----:B------:R-:W-:-:S07]  /*a980*/  SEL R7, R7, R4, !P0 ;  /* 0x0000000407077207 */ /* 0x000fce0004000000 */
.L_x_287:
[----:B------:R-:W-:-:S08]  /*a990*/  NOP ;  /* 0x0000000000007918 */ /* 0x000fd00000000000 */
[----:B------:R-:W0:-:S00]  /*a9a0*/  USETMAXREG.DEALLOC.CTAPOOL 0x28 ;  /* 0x00000028000079c8 */ /* 0x000e0000080e0500 */
[----:B0-----:R-:W-:-:S13]  /*a9b0*/  ISETP.NE.AND P0, PT, R0, RZ, PT ;  /* 0x000000ff0000720c */ /* 0x001fda0003f05270 */
[----:B------:R-:W-:Y:S05]  /*a9c0*/  @P0 EXIT ;  /* 0x000000000000094d */ /* 0x000fea0003800000 */
[----:B------:R-:W-:Y:S01]  /*a9d0*/  LOP3.LUT P0, RZ, R6, 0xff, RZ, 0xc0, !PT ;  /* 0x000000ff06ff7812 */ /* 0x000fe2000780c0ff */
[----:B------:R-:W-:Y:S02]  /*a9e0*/  IMAD.MOV.U32 R0, RZ, RZ, 0x1 ;  /* 0x00000001ff007424 */ /* 0x000fe400078e00ff */
[----:B------:R-:W-:-:S10]  /*a9f0*/  IMAD.MOV.U32 R12, RZ, RZ, RZ ;  /* 0x000000ffff0c7224 */ /* 0x000fd400078e00ff */
[----:B------:R-:W-:Y:S05]  /*aa00*/  @!P0 BRA `(.L_x_290) ;  /* 0x0000000c00608947 */ /* 0x000fea0003800000 */
[----:B------:R-:W0:Y:S01]  /*aa10*/  LDC R0, c[0x0][0x28c] ;  /* 0x0000a300ff007b82 */ /* 0x000e220000000800 */
[----:B------:R-:W-:Y:S01]  /*aa20*/  ULDC UR5, c[0x0][0x658] ;  /* 0x0001960000057ab9 */ /* 0x000fe20000000800 */
[----:B------:R-:W-:Y:S01]  /*aa30*/  UMOV UR7, 0xffffffff ;  /* 0xffffffff00077882 */ /* 0x000fe20000000000 */
[----:B------:R-:W-:Y:S01]  /*aa40*/  ULDC UR6, c[0x0][0xc] ;  /* 0x0000030000067ab9 */ /* 0x000fe20000000800 */
[----:B------:R-:W-:Y:S01]  /*aa50*/  USHF.L.U32 UR9, UR7, UR5, URZ ;  /* 0x0000000507097299 */ /* 0x000fe2000800063f */
[C---:B------:R-:W-:Y:S01]  /*aa60*/  LOP3.LUT P2, RZ, R18.reuse, 0x7f, RZ, 0xc0, !PT ;  /* 0x0000007f12ff7812 */ /* 0x040fe2000784c0ff */
[----:B------:R-:W-:Y:S01]  /*aa70*/  UMOV UR8, 0x1 ;  /* 0x0000000100087882 */ /* 0x000fe20000000000 */
[----:B------:R-:W-:Y:S01]  /*aa80*/  ULDC UR7, c[0x0][0x10] ;  /* 0x0000040000077ab9 */ /* 0x000fe20000000800 */
[----:B------:R-:W-:Y:S01]  /*aa90*/  LOP3.LUT P0, RZ, R18, 0x1f, RZ, 0xc0, !PT ;  /* 0x0000001f12ff7812 */ /* 0x000fe2000780c0ff */
[----:B------:R-:W-:Y:S01]  /*aaa0*/  UIMAD.WIDE.U32 UR6, UR6, UR7, URZ ;  /* 0x00000007060672a5 */ /* 0x000fe2000f8e003f */
[----:B------:R-:W-:Y:S01]  /*aab0*/  BSSY B0, `(.L_x_290) ;  /* 0x00000cd000007945 */ /* 0x000fe20003800000 */
[----:B------:R-:W-:Y:S01]  /*aac0*/  USHF.L.U32 UR5, UR8, UR5, URZ ;  /* 0x0000000508057299 */ /* 0x000fe2000800063f */
[----:B------:R-:W-:Y:S01]  /*aad0*/  IMAD.MOV.U32 R13, RZ, RZ, 0x1 ;  /* 0x00000001ff0d7424 */ /* 0x000fe200078e00ff */
[----:B------:R-:W-:Y:S01]  /*aae0*/  LOP3.LUT R11, R19, 0x2, RZ, 0xfc, !PT ;  /* 0x00000002130b7812 */ /* 0x000fe200078efcff */
[----:B------:R-:W-:Y:S01]  /*aaf0*/  ULDC UR8, c[0x0][0x14] ;  /* 0x0000050000087ab9 */ /* 0x000fe20000000800 */
[----:B------:R-:W-:Y:S01]  /*ab00*/  PLOP3.LUT P0, PT, P0, P2, PT, 0x8a, 0x0 ;  /* 0x000000000000781c */ /* 0x000fe20000705172 */
[----:B------:R-:W-:Y:S01]  /*ab10*/  UIMAD.WIDE.U32 UR30, UR6, UR8, URZ ;  /* 0x00000008061e72a5 */ /* 0x000fe2000f8e003f */
[----:B------:R-:W-:Y:S01]  /*ab20*/  IMAD.MOV.U32 R12, RZ, RZ, RZ ;  /* 0x000000ffff0c7224 */ /* 0x000fe200078e00ff */
[----:B------:R-:W-:Y:S01]  /*ab30*/  UIMAD UR7, UR7, UR8, URZ ;  /* 0x00000008070772a4 */ /* 0x000fe2000f8e023f */
[----:B------:R-:W-:Y:S01]  /*ab40*/  ULDC UR4, c[0x0][0x600] ;  /* 0x0001800000047ab9 */ /* 0x000fe20000000800 */
[----:B------:R-:W-:-:S02]  /*ab50*/  ULOP3.LUT UR6, URZ, UR9, URZ, 0x33, !UPT ;  /* 0x000000093f067292 */ /* 0x000fc4000f8e333f */
[----:B------:R-:W-:Y:S01]  /*ab60*/  UIADD3 UR4, UR4, -0x1, URZ ;  /* 0xffffffff04047890 */ /* 0x000fe2000fffe03f */
[----:B0-----:R-:W-:Y:S01]  /*ab70*/  VIADD R0, R0, 0x7f ;  /* 0x0000007f00007836 */ /* 0x001fe20000000000 */
[----:B------:R-:W-:Y:S01]  /*ab80*/  UIADD3 UR7, UR31, UR7, URZ ;  /* 0x000000071f077290 */ /* 0x000fe2000fffe03f */
[----:B------:R-:W-:-:S03]  /*ab90*/  ULDC.64 UR38, c[0x0][0x198] ;  /* 0x0000660000267ab9 */ /* 0x000fc60000000a00 */
[----:B------:R-:W-:-:S04]  /*aba0*/  SHF.R.S32.HI R3, RZ, 0x1f, R0 ;  /* 0x0000001fff037819 */ /* 0x000fc80000011400 */
[----:B------:R-:W-:Y:S01]  /*abb0*/  LEA.HI R3, R3, R0, RZ, 0x7 ;  /* 0x0000000003037211 */ /* 0x000fe200078f38ff */
[----:B------:R-:W-:-:S03]  /*abc0*/  IMAD.MOV.U32 R0, RZ, RZ, 0x1 ;  /* 0x00000001ff007424 */ /* 0x000fc600078e00ff */
[----:B------:R-:W-:-:S05]  /*abd0*/  SHF.R.S32.HI R3, RZ, 0x7, R3 ;  /* 0x00000007ff037819 */ /* 0x000fca0000011403 */
[----:B------:R-:W-:-:S07]  /*abe0*/  VIADD R10, R3, 0x1 ;  /* 0x00000001030a7836 */ /* 0x000fce0000000000 */
.L_x_302:
[----:B------:R-:W-:-:S03]  /*abf0*/  UMOV UR8, 0xffffffff ;  /* 0xffffffff00087882 */ /* 0x000fc60000000000 */
[----:B------:R-:W-:Y:S05]  /*ac00*/  BRA.DIV UR8, `(.L_x_291) ;  /* 0x0000000e08f07947 */ /* 0x000fea000b800000 */
[----:B------:R-:W-:-:S13]  /*ac10*/  ELECT P6, URZ, PT ;  /* 0x00000000003f782f */ /* 0x000fda00038c0000 */
.L_x_314:
[----:B------:R-:W0:Y:S01]  /*ac20*/  LDC R4, c[0x0][0x28c] ;  /* 0x0000a300ff047b82 */ /* 0x000e220000000800 */
[----:B------:R-:W-:Y:S01]  /*ac30*/  BSSY B1, `(.L_x_292) ;  /* 0x0000043000017945 */ /* 0x000fe20003800000 */
[----:B0-----:R-:W-:-:S13]  /*ac40*/  ISETP.LT.OR P6, PT, R4, 0x1, !P6 ;  /* 0x000000010400780c */ /* 0x001fda00077c1670 */
[----:B------:R-:W-:Y:S05]  /*ac50*/  @P6 BRA `(.L_x_293) ;  /* 0x0000000400006947 */ /* 0x000fea0003800000 */
[----:B------:R-:W-:Y:S02]  /*ac60*/  IMAD.SHL.U32 R15, R7, 0x80, RZ ;  /* 0x00000080070f7824 */ /* 0x000fe400078e00ff */
[----:B------:R-:W-:Y:S02]  /*ac70*/  IMAD.SHL.U32 R18, R9, 0x100, RZ ;  /* 0x0000010009127824 */ /* 0x000fe400078e00ff */
[----:B------:R-:W-:Y:S02]  /*ac80*/  IMAD.MOV.U32 R20, RZ, RZ, RZ ;  /* 0x000000ffff147224 */ /* 0x000fe400078e00ff */
[----:B------:R-:W-:Y:S02]  /*ac90*/  IMAD.MOV.U32 R4, RZ, RZ, R10 ;  /* 0x000000ffff047224 */ /* 0x000fe400078e000a */
[----:B------:R-:W-:Y:S02]  /*aca0*/  IMAD.MOV.U32 R5, RZ, RZ, R0 ;  /* 0x000000ffff057224 */ /* 0x000fe400078e0000 */
[----:B------:R-:W-:-:S07]  /*acb0*/  IMAD.MOV.U32 R6, RZ, RZ, R12 ;  /* 0x000000ffff067224 */ /* 0x000fce00078e000c */
.L_x_297:
[----:B------:R-:W0:Y:S01]  /*acc0*/  S2R R14, SR_CgaCtaId ;  /* 0x00000000000e7919 */ /* 0x000e220000008800 */
[----:B------:R-:W-:Y:S01]  /*acd0*/  MOV R7, 0x400 ;  /* 0x0000040000077802 */ /* 0x000fe20000000f00 */
[----:B------:R-:W1:Y:S03]  /*ace0*/  @!P2 LDC R9, c[0x0][0x500] ;  /* 0x00014000ff09ab82 */ /* 0x000e660000000800 */
[----:B0-----:R-:W-:Y:S02]  /*acf0*/  LEA R21, R14, R7, 0x18 ;  /* 0x000000070e157211 */ /* 0x001fe400078ec0ff */
[----:B------:R-:W-:-:S03]  /*ad00*/  SHF.L.U32 R7, R5, 0x1f, RZ ;  /* 0x0000001f05077819 */ /* 0x000fc600000006ff */
[----:B------:R-:W-:-:S04]  /*ad10*/  IMAD R14, R6, 0x8, R21 ;  /* 0x00000008060e7824 */ /* 0x000fc800078e0215 */
[----:B------:R-:W0:Y:S02]  /*ad20*/  SYNCS.PHASECHK.TRANS64.TRYWAIT P1, [R14+URZ+0x28], R7 ;  /* 0x000028070e0075a7 */ /* 0x000e24000802017f */
[----:B01----:R-:W-:Y:S05]  /*ad30*/  @!P1 BRA `(.L_x_294) ;  /* 0x0000000c00c49947 */ /* 0x003fea0003800000 */
.L_x_315:
[----:B0-----:R-:W-:Y:S01]  /*ad40*/  PRMT R7, R11, 0x9910, RZ ;  /* 0x000099100b077816 */ /* 0x001fe200000000ff */
[----:B------:R0:W-:Y:S03]  /*ad50*/  @!P2 SYNCS.ARRIVE.TRANS64 RZ, [R14+URZ], R9 ;  /* 0x000000090effa9a7 */ /* 0x0001e6000800003f */
[----:B------:R-:W-:-:S13]  /*ad60*/  ISETP.NE.AND P1, PT, R7, 0x2, PT ;  /* 0x000000020700780c */ /* 0x000fda0003f25270 */
[----:B0-----:R-:W-:Y:S05]  /*ad70*/  @P1 BRA `(.L_x_295) ;  /* 0x0000000000041947 */ /* 0x001fea0003800000 */
[----:B------:R-:W-:Y:S01]  /*ad80*/  BPT.TRAP 0x1 ;  /* 0x000000040000795c */ /* 0x000fe20000300000 */
.L_x_295:
[----:B------:R-:W-:Y:S05]  /*ad90*/  @P0 BRA `(.L_x_296) ;  /* 0x0000000000040947 */ /* 0x000fea0003800000 */
[----:B------:R-:W-:Y:S01]  /*ada0*/  BPT.TRAP 0x1 ;  /* 0x000000040000795c */ /* 0x000fe20000300000 */
.L_x_296:
[--C-:B------:R-:W-:Y:S01]  /*adb0*/  IMAD R7, R6, 0x8000, R21.reuse ;  /* 0x0000800006077824 */ /* 0x100fe200078e0215 */
[----:B------:R-:W-:Y:S01]  /*adc0*/  R2UR UR34, R20 ;  /* 0x00000000142272ca */ /* 0x000fe200000e0000 */
[----:B------:R-:W-:Y:S01]  /*add0*/  IMAD R21, R6, 0x10000, R21 ;  /* 0x0001000006157824 */ /* 0x000fe200078e0215 */
[----:B------:R-:W-:Y:S01]  /*ade0*/  R2UR UR33, R14 ;  /* 0x000000000e2172ca */ /* 0x000fe200000e0000 */
[----:B------:R-:W-:Y:S01]  /*adf0*/  VIADD R4, R4, 0xffffffff ;  /* 0xffffffff04047836 */ /* 0x000fe20000000000 */
[----:B------:R-:W-:Y:S01]  /*ae00*/  R2UR UR24, R7 ;  /* 0x00000000071872ca */ /* 0x000fe200000e0000 */
[----:B------:R-:W-:Y:S01]  /*ae10*/  UIADD3 UR14, UP0, UR38, 0xf0, URZ ;  /* 0x000000f0260e7890 */ /* 0x000fe2000ff1e03f */
[----:B------:R-:W-:Y:S01]  /*ae20*/  R2UR UR8, R21 ;  /* 0x00000000150872ca */ /* 0x000fe200000e0000 */
[----:B------:R-:W-:Y:S01]  /*ae30*/  UIADD3 UR40, UP1, UR38, 0x1f0, URZ ;  /* 0x000001f026287890 */ /* 0x000fe2000ff3e03f */
[----:B------:R-:W-:Y:S01]  /*ae40*/  R2UR UR36, R8 ;  /* 0x00000000082472ca */ /* 0x000fe200000e0000 */
[----:B------:R-:W-:Y:S01]  /*ae50*/  UIADD3.X UR15, URZ, UR39, URZ, UP0, !UPT ;  /* 0x000000273f0f7290 */ /* 0x000fe200087fe43f */
[----:B------:R-:W-:Y:S01]  /*ae60*/  R2UR UR35, R15 ;  /* 0x000000000f2372ca */ /* 0x000fe200000e0000 */
[----:B------:R-:W-:Y:S01]  /*ae70*/  UIADD3.X UR41, URZ, UR39, URZ, UP1, !UPT ;  /* 0x000000273f297290 */ /* 0x000fe20008ffe43f */
[----:B------:R-:W-:Y:S01]  /*ae80*/  R2UR UR19, R18 ;  /* 0x00000000121372ca */ /* 0x000fe200000e0000 */
[----:B------:R-:W-:Y:S01]  /*ae90*/  UIADD3 UR26, UR34, 0x40, URZ ;  /* 0x00000040221a7890 */ /* 0x000fe2000fffe03f */
[----:B------:R-:W-:Y:S01]  /*aea0*/  ISETP.GT.AND P3, PT, R4, 0x1, PT ;  /* 0x000000010400780c */ /* 0x000fe20003f64270 */
[----:B------:R-:W-:Y:S01]  /*aeb0*/  VIADD R6, R6, 0x1 ;  /* 0x0000000106067836 */ /* 0x000fe20000000000 */
[----:B------:R-:W-:Y:S01]  /*aec0*/  UMOV UR22, 0x0 ;  /* 0x0000000000167882 */ /* 0x000fe20000000000 */
[----:B------:R-:W-:Y:S01]  /*aed0*/  UIADD3 UR32, UR24, 0x100, URZ ;  /* 0x0000010018207890 */ /* 0x000fe2000fffe03f */
[----:B------:R-:W-:Y:S01]  /*aee0*/  VIADD R20, R20, 0x80 ;  /* 0x0000008014147836 */ /* 0x000fe20000000000 */
[----:B------:R-:W-:Y:S01]  /*aef0*/  UIADD3 UR24, UR24, 0x4100, URZ ;  /* 0x0000410018187890 */ /* 0x000fe2000fffe03f */
[----:B------:R-:W-:Y:S01]  /*af00*/  ISETP.NE.AND P1, PT, R6, 0x5, PT ;  /* 0x000000050600780c */ /* 0x000fe20003f25270 */
[----:B------:R-:W-:-:S02]  /*af10*/  UIADD3 UR16, UR8, 0x28100, URZ ;  /* 0x0002810008107890 */ /* 0x000fc4000fffe03f */
[----:B------:R-:W-:Y:S01]  /*af20*/  UIADD3 UR8, UR8, 0x30100, URZ ;  /* 0x0003010008087890 */ /* 0x000fe2000fffe03f */
[----:B------:R-:W-:Y:S01]  /*af30*/  SEL R14, RZ, 0x1, P1 ;  /* 0x00000001ff0e7807 */ /* 0x000fe20000800000 */
[----:B------:R-:W-:Y:S01]  /*af40*/  UMOV UR23, 0x10000000 ;  /* 0x1000000000177882 */ /* 0x000fe20000000000 */
[----:B------:R-:W-:Y:S01]  /*af50*/  UMOV UR25, UR33 ;  /* 0x0000002100197c82 */ /* 0x000fe20008000000 */
[----:B------:R-:W-:Y:S01]  /*af60*/  UMOV UR28, UR36 ;  /* 0x00000024001c7c82 */ /* 0x000fe20008000000 */
[----:B------:R-:W-:Y:S01]  /*af70*/  UMOV UR27, UR35 ;  /* 0x00000023001b7c82 */ /* 0x000fe20008000000 */
[----:B------:R-:W-:Y:S01]  /*af80*/  UMOV UR17, UR33 ;  /* 0x0000002100117c82 */ /* 0x000fe20008000000 */
[----:B------:R-:W-:Y:S01]  /*af90*/  UMOV UR18, UR34 ;  /* 0x0000002200127c82 */ /* 0x000fe20008000000 */
[----:B------:R-:W-:Y:S01]  /*afa0*/  UMOV UR20, UR36 ;  /* 0x0000002400147c82 */ /* 0x000fe20008000000 */
[----:B------:R0:W-:Y:S01]  /*afb0*/  UTMALDG.3D [UR32], [UR14], desc[UR22] ;  /* 0x000016200e0075b4 */ /* 0x0001e20008011000 */
[----:B------:R-:W-:Y:S01]  /*afc0*/  UMOV UR9, UR33 ;  /* 0x0000002100097c82 */ /* 0x000fe20008000000 */
[----:B------:R-:W-:Y:S01]  /*afd0*/  UMOV UR11, UR19 ;  /* 0x00000013000b7c82 */ /* 0x000fe20008000000 */
[----:B------:R-:W-:Y:S01]  /*afe0*/  UMOV UR12, UR36 ;  /* 0x00000024000c7c82 */ /* 0x000fe20008000000 */
[----:B------:R-:W-:Y:S01]  /*aff0*/  UMOV UR10, UR26 ;  /* 0x0000001a000a7c82 */ /* 0x000fe20008000000 */
[----:B------:R-:W-:-:S02]  /*b000*/  LOP3.LUT R5, R5, R14, RZ, 0x3c, !PT ;  /* 0x0000000e05057212 */ /* 0x000fc400078e3cff */
[----:B------:R-:W-:Y:S01]  /*b010*/  SEL R6, R6, RZ, P1 ;  /* 0x000000ff06067207 */ /* 0x000fe20000800000 */
[----:B------:R0:W-:Y:S01]  /*b020*/  UTMALDG.3D [UR24], [UR14], desc[UR22] ;  /* 0x000016180e0075b4 */ /* 0x0001e20008011000 */
[----:B------:R0:W-:Y:S01]  /*b030*/  UTMALDG.3D [UR16], [UR40], desc[UR22] ;  /* 0x00001610280075b4 */ /* 0x0001e20008011000 */
[----:B------:R0:W-:Y:S02]  /*b040*/  UTMALDG.3D [UR8], [UR40], desc[UR22] ;  /* 0x00001608280075b4 */ /* 0x0001e40008011000 */
[----:B0-----:R-:W-:Y:S05]  /*b050*/  @P3 BRA `(.L_x_297) ;  /* 0xfffffffc00183947 */ /* 0x001fea000383ffff */
.L_x_293:
[----:B------:R-:W-:Y:S05]  /*b060*/  BSYNC B1 ;  /* 0x0000000000017941 */ /* 0x000fea0003800000 */
.L_x_292:
[----:B------:R-:W-:Y:S01]  /*b070*/  LOP3.LUT P3, RZ, R13, 0xff, RZ, 0xc0, !PT ;  /* 0x000000ff0dff7812 */ /* 0x000fe2000786c0ff */
[----:B------:R-:W-:Y:S01]  /*b080*/  IMAD.IADD R12, R3, 0x1, R12 ;  /* 0x00000001030c7824 */ /* 0x000fe200078e020c */
[----:B------:R-:W-:Y:S01]  /*b090*/  IADD3 R16, P4, R16, UR30, RZ ;  /* 0x0000001e10107c10 */ /* 0x000fe2000ff9e0ff */
[----:B------:R-:W-:Y:S01]  /*b0a0*/  ULDC.64 UR8, c[0x0][0x650] ;  /* 0x0001940000087ab9 */ /* 0x000fe20000000a00 */
[----:B------:R-:W-:Y:S01]  /*b0b0*/  BSSY B1, `(.L_x_298) ;  /* 0x000006a000017945 */ /* 0x000fe20003800000 */
[----:B------:R-:W-:Y:S01]  /*b0c0*/  IMAD.MOV.U32 R9, RZ, RZ, -0x1 ;  /* 0xffffffffff097424 */ /* 0x000fe200078e00ff */
[----:B------:R-:W-:Y:S01]  /*b0d0*/  ISETP.GT.U32.AND P1, PT, R12, 0x4, PT ;  /* 0x000000040c00780c */ /* 0x000fe20003f24070 */
[----:B------:R-:W-:Y:S01]  /*b0e0*/  IMAD.MOV.U32 R8, RZ, RZ, -0x1 ;  /* 0xffffffffff087424 */ /* 0x000fe200078e00ff */
[----:B------:R-:W-:Y:S02]  /*b0f0*/  IADD3.X R17, R17, UR7, RZ, P4, !PT ;  /* 0x0000000711117c10 */ /* 0x000fe4000a7fe4ff */
[----:B------:R-:W-:-:S02]  /*b100*/  ISETP.LT.U32.AND P1, PT, R3, 0x5, P1 ;  /* 0x000000050300780c */ /* 0x000fc40000f21070 */
[----:B------:R-:W-:Y:S01]  /*b110*/  PRMT R13, RZ, 0x7610, R13 ;  /* 0x00007610ff0d7816 */ /* 0x000fe2000000000d */
[----:B------:R-:W0:Y:S01]  /*b120*/  @P3 S2R R5, SR_CgaCtaId ;  /* 0x0000000000053919 */ /* 0x000e220000008800 */
[----:B------:R-:W-:-:S04]  /*b130*/  @P3 MOV R4, 0x400 ;  /* 0x0000040000043802 */ /* 0x000fc80000000f00 */
[----:B0-----:R-:W-:Y:S01]  /*b140*/  @P3 LEA R6, R5, R4, 0x18 ;  /* 0x0000000405063211 */ /* 0x001fe200078ec0ff */
[----:B------:R-:W-:-:S03]  /*b150*/  IMAD.WIDE.U32 R4, R12, -0x33333333, RZ ;  /* 0xcccccccd0c047825 */ /* 0x000fc600078e00ff */
[----:B------:R0:W-:Y:S01]  /*b160*/  @P3 SYNCS.ARRIVE.TRANS64.A1T0 RZ, [R6+URZ+0x68], RZ ;  /* 0x000068ff06ff39a7 */ /* 0x0001e2000810003f */
[----:B------:R-:W-:Y:S02]  /*b170*/  ISETP.GE.U32.AND P3, PT, R3, 0x5, PT ;  /* 0x000000050300780c */ /* 0x000fe40003f66070 */
[----:B------:R-:W-:Y:S02]  /*b180*/  SHF.R.U32.HI R7, RZ, 0x2, R5 ;  /* 0x00000002ff077819 */ /* 0x000fe40000011605 */
[----:B------:R-:W-:Y:S02]  /*b190*/  SEL R5, RZ, 0x1, !P1 ;  /* 0x00000001ff057807 */ /* 0x000fe40004800000 */
[----:B------:R-:W-:Y:S01]  /*b1a0*/  ISETP.GE.U32.AND P1, PT, R16, UR8, PT ;  /* 0x0000000810007c0c */ /* 0x000fe2000bf26070 */
[----:B------:R-:W-:Y:S01]  /*b1b0*/  IMAD R12, R7, -0x5, R12 ;  /* 0xfffffffb070c7824 */ /* 0x000fe200078e020c */
[----:B------:R-:W-:Y:S02]  /*b1c0*/  LOP3.LUT R0, R0, R5, RZ, 0x3c, !PT ;  /* 0x0000000500007212 */ /* 0x000fe400078e3cff */
[----:B------:R-:W-:-:S02]  /*b1d0*/  ISETP.GE.U32.AND.EX P1, PT, R17, UR9, PT, P1 ;  /* 0x0000000911007c0c */ /* 0x000fc4000bf26110 */
[----:B------:R-:W-:Y:S02]  /*b1e0*/  PRMT R4, RZ, 0x7610, R4 ;  /* 0x00007610ff047816 */ /* 0x000fe40000000004 */
[----:B------:R-:W-:Y:S01]  /*b1f0*/  @P3 LOP3.LUT R0, R0, 0x1, R7, 0x78, !PT ;  /* 0x0000000100003812 */ /* 0x000fe200078e7807 */
[----:B------:R-:W-:-:S08]  /*b200*/  IMAD.MOV.U32 R7, RZ, RZ, -0x1 ;  /* 0xffffffffff077424 */ /* 0x000fd000078e00ff */
[----:B0-----:R-:W-:Y:S05]  /*b210*/  @P1 BRA `(.L_x_299) ;  /* 0x00000004004c1947 */ /* 0x001fea0003800000 */
[----:B------:R-:W-:Y:S01]  /*b220*/  ULDC.64 UR8, c[0x0][0x628] ;  /* 0x00018a0000087ab9 */ /* 0x000fe20000000a00 */
[----:B------:R-:W0:Y:S01]  /*b230*/  S2R R15, SR_CTAID.X ;  /* 0x00000000000f7919 */ /* 0x000e220000002500 */
[----:B------:R-:W-:Y:S01]  /*b240*/  ISETP.NE.U32.AND P1, PT, RZ, UR8, PT ;  /* 0x00000008ff007c0c */ /* 0x000fe2000bf25070 */
[----:B------:R-:W-:Y:S01]  /*b250*/  ULDC UR11, c[0x0][0x630] ;  /* 0x00018c00000b7ab9 */ /* 0x000fe20000000800 */
[----:B------:R-:W-:Y:S01]  /*b260*/  IMAD.MOV.U32 R4, RZ, RZ, R16 ;  /* 0x000000ffff047224 */ /* 0x000fe200078e0010 */
[----:B------:R-:W1:Y:S01]  /*b270*/  S2R R14, SR_CTAID.Y ;  /* 0x00000000000e7919 */ /* 0x000e620000002600 */
[----:B------:R-:W-:Y:S01]  /*b280*/  ISETP.NE.AND.EX P1, PT, RZ, UR9, PT, P1 ;  /* 0x00000009ff007c0c */ /* 0x000fe2000bf25310 */
[----:B------:R-:W-:-:S12]  /*b290*/  IMAD.MOV.U32 R5, RZ, RZ, R17 ;  /* 0x000000ffff057224 */ /* 0x000fd800078e0011 */
[----:B------:R-:W-:Y:S05]  /*b2a0*/  @!P1 BRA `(.L_x_300) ;  /* 0x0000000000289947 */ /* 0x000fea0003800000 */
[----:B------:R-:W-:Y:S02]  /*b2b0*/  ULDC UR10, c[0x0][0x634] ;  /* 0x00018d00000a7ab9 */ /* 0x000fe40000000800 */
[----:B------:R-:W-:-:S05]  /*b2c0*/  IADD3 R9, P1, R16, UR10, RZ ;  /* 0x0000000a10097c10 */ /* 0x000fca000ff3e0ff */
[----:B------:R-:W-:-:S04]  /*b2d0*/  IMAD.X R21, RZ, RZ, R17, P1 ;  /* 0x000000ffff157224 */ /* 0x000fc800008e0611 */
[----:B------:R-:W-:-:S04]  /*b2e0*/  IMAD.WIDE.U32 R6, R21, UR8, RZ ;  /* 0x0000000815067c25 */ /* 0x000fc8000f8e00ff */
[----:B------:R-:W-:-:S04]  /*b2f0*/  IMAD.WIDE.U32 R6, P1, R9, UR9, R6 ;  /* 0x0000000909067c25 */ /* 0x000fc8000f820006 */
[----:B------:R-:W-:-:S04]  /*b300*/  IMAD.WIDE.U32 R8, R9, UR8, RZ ;  /* 0x0000000809087c25 */ /* 0x000fc8000f8e00ff */
[----:B------:R-:W-:Y:S01]  /*b310*/  IMAD.X R5, RZ, RZ, RZ, P1 ;  /* 0x000000ffff057224 */ /* 0x000fe200008e06ff */
[----:B------:R-:W-:Y:S01]  /*b320*/  IADD3 RZ, P1, R9, R6, RZ ;  /* 0x0000000609ff7210 */ /* 0x000fe20007f3e0ff */
[----:B------:R-:W-:-:S04]  /*b330*/  IMAD.MOV.U32 R4, RZ, RZ, R7 ;  /* 0x000000ffff047224 */ /* 0x000fc800078e0007 */
[----:B------:R-:W-:-:S08]  /*b340*/  IMAD.WIDE.U32.X R4, R21, UR9, R4, P1 ;  /* 0x0000000915047c25 */ /* 0x000fd000088e0404 */
.L_x_300:
[--C-:B------:R-:W-:Y:S01]  /*b350*/  SHF.R.U64 R8, R4, UR11, R5.reuse ;  /* 0x0000000b04087c19 */ /* 0x100fe20008001205 */
[----:B------:R-:W-:Y:S01]  /*b360*/  ULDC.64 UR8, c[0x0][0x620] ;  /* 0x0001880000087ab9 */ /* 0x000fe20000000a00 */
[----:B------:R-:W-:Y:S01]  /*b370*/  SHF.R.U32.HI R4, RZ, UR11, R5 ;  /* 0x0000000bff047c19 */ /* 0x000fe20008011605 */
[----:B------:R-:W2:Y:S01]  /*b380*/  LDC R24, c[0x0][0x144] ;  /* 0x00005100ff187b82 */ /* 0x000ea20000000800 */
[----:B------:R-:W-:Y:S01]  /*b390*/  IADD3 R7, P1, RZ, -R8, RZ ;  /* 0x80000008ff077210 */ /* 0x000fe20007f3e0ff */
[----:B------:R-:W-:Y:S01]  /*b3a0*/  ULDC.64 UR12, c[0x0][0x640] ;  /* 0x00019000000c7ab9 */ /* 0x000fe20000000a00 */
[----:B0-----:R-:W-:Y:S01]  /*b3b0*/  I2FP.F32.U32 R9, R15 ;  /* 0x0000000f00097245 */ /* 0x001fe20000201000 */
[----:B------:R-:W-:Y:S02]  /*b3c0*/  ULDC UR10, c[0x0][0x608] ;  /* 0x00018200000a7ab9 */ /* 0x000fe40000000800 */
[----:B------:R-:W-:Y:S01]  /*b3d0*/  IMAD.X R4, RZ, RZ, ~R4, P1 ;  /* 0x000000ffff047224 */ /* 0x000fe200008e0e04 */
[----:B------:R-:W-:Y:S01]  /*b3e0*/  ISETP.NE.U32.AND P1, PT, RZ, UR12, PT ;  /* 0x0000000cff007c0c */ /* 0x000fe2000bf25070 */
[----:B------:R-:W0:Y:S02]  /*b3f0*/  LDC R21, c[0x0][0x148] ;  /* 0x00005200ff157b82 */ /* 0x000e240000000800 */
[----:B------:R-:W-:Y:S01]  /*b400*/  IMAD R6, R4, UR8, RZ ;  /* 0x0000000804067c24 */ /* 0x000fe2000f8e02ff */
[----:B------:R-:W-:Y:S01]  /*b410*/  ISETP.NE.AND.EX P1, PT, RZ, UR13, PT, P1 ;  /* 0x0000000dff007c0c */ /* 0x000fe2000bf25310 */
[----:B------:R-:W-:Y:S01]  /*b420*/  IMAD.WIDE.U32 R4, R7, UR8, R16 ;  /* 0x0000000807047c25 */ /* 0x000fe2000f8e0010 */
[----:B------:R-:W-:-:S03]  /*b430*/  ULDC UR8, c[0x0][0x150] ;  /* 0x0000540000087ab9 */ /* 0x000fc60000000800 */
[----:B------:R-:W-:Y:S02]  /*b440*/  IMAD R7, R7, UR9, R6 ;  /* 0x0000000907077c24 */ /* 0x000fe4000f8e0206 */
[----:B------:R-:W-:Y:S01]  /*b450*/  FMUL R6, R9, UR8 ;  /* 0x0000000809067c20 */ /* 0x000fe20008400000 */
[----:B------:R-:W-:Y:S01]  /*b460*/  ULDC UR8, c[0x0][0x618] ;  /* 0x0001860000087ab9 */ /* 0x000fe20000000800 */
[----:B------:R-:W-:Y:S01]  /*b470*/  ULDC UR9, c[0x0][0x154] ;  /* 0x0000550000097ab9 */ /* 0x000fe20000000800 */
[----:B------:R-:W-:-:S03]  /*b480*/  IMAD.IADD R5, R5, 0x1, R7 ;  /* 0x0000000105057824 */ /* 0x000fc600078e0207 */
[----:B------:R-:W3:Y:S02]  /*b490*/  F2I.U32.TRUNC.NTZ R6, R6 ;  /* 0x0000000600067305 */ /* 0x000ee4000020f000 */
[----:B------:R-:W-:Y:S02]  /*b4a0*/  SHF.R.U64 R9, R4, UR8, R5 ;  /* 0x0000000804097c19 */ /* 0x000fe40008001205 */
[----:B-1----:R-:W-:-:S05]  /*b4b0*/  I2FP.F32.U32 R4, R14 ;  /* 0x0000000e00047245 */ /* 0x002fca0000201000 */
[----:B------:R-:W-:Y:S01]  /*b4c0*/  FMUL R22, R4, UR9 ;  /* 0x0000000904167c20 */ /* 0x000fe20008400000 */
[----:B------:R-:W-:Y:S01]  /*b4d0*/  SHF.R.U32.HI R4, RZ, UR8, R5 ;  /* 0x00000008ff047c19 */ /* 0x000fe20008011605 */
[----:B------:R-:W-:-:S03]  /*b4e0*/  ULDC UR8, c[0x0][0x658] ;  /* 0x0001960000087ab9 */ /* 0x000fc60000000800 */
[--C-:B------:R-:W-:Y:S01]  /*b4f0*/  SHF.R.U64 R20, R9, UR10, R4.reuse ;  /* 0x0000000a09147c19 */ /* 0x100fe20008001204 */
[----:B------:R-:W1:Y:S01]  /*b500*/  F2I.U32.TRUNC.NTZ R22, R22 ;  /* 0x0000001600167305 */ /* 0x000e62000020f000 */
[----:B------:R-:W-:Y:S01]  /*b510*/  SHF.R.U32.HI R5, RZ, UR10, R4 ;  /* 0x0000000aff057c19 */ /* 0x000fe20008011604 */
[----:B---3--:R-:W-:-:S03]  /*b520*/  IMAD.MOV R6, RZ, RZ, -R6 ;  /* 0x000000ffff067224 */ /* 0x008fc600078e0a06 */
[----:B------:R-:W-:Y:S01]  /*b530*/  SHF.R.U64 R18, R20, UR8, R5 ;  /* 0x0000000814127c19 */ /* 0x000fe20008001205 */
[----:B--2---:R-:W-:Y:S01]  /*b540*/  IMAD R15, R24, R6, R15 ;  /* 0x00000006180f7224 */ /* 0x004fe200078e020f */
[----:B------:R-:W-:-:S03]  /*b550*/  SHF.R.U32.HI R23, RZ, UR8, R5 ;  /* 0x00000008ff177c19 */ /* 0x000fc60008011605 */
[----:B------:R-:W-:Y:S02]  /*b560*/  IMAD.MOV.U32 R4, RZ, RZ, R18 ;  /* 0x000000ffff047224 */ /* 0x000fe400078e0012 */
[----:B------:R-:W-:Y:S01]  /*b570*/  IMAD.MOV.U32 R5, RZ, RZ, R23 ;  /* 0x000000ffff057224 */ /* 0x000fe200078e0017 */
[----:B-1----:R-:W-:Y:S06]  /*b580*/  @!P1 BRA `(.L_x_301) ;  /* 0x0000000000289947 */ /* 0x002fec0003800000 */
[----:B------:R-:W-:Y:S02]  /*b590*/  ULDC UR8, c[0x0][0x64c] ;  /* 0x0001930000087ab9 */ /* 0x000fe40000000800 */
[----:B------:R-:W-:-:S05]  /*b5a0*/  IADD3 R5, P1, R18, UR8, RZ ;  /* 0x0000000812057c10 */ /* 0x000fca000ff3e0ff */
[----:B------:R-:W-:-:S04]  /*b5b0*/  IMAD.X R23, RZ, RZ, R23, P1 ;  /* 0x000000ffff177224 */ /* 0x000fc800008e0617 */
[----:B------:R-:W-:-:S04]  /*b5c0*/  IMAD.WIDE.U32 R6, R23, UR12, RZ ;  /* 0x0000000c17067c25 */ /* 0x000fc8000f8e00ff */
[----:B------:R-:W-:-:S04]  /*b5d0*/  IMAD.WIDE.U32 R6, P1, R5, UR13, R6 ;  /* 0x0000000d05067c25 */ /* 0x000fc8000f820006 */
[----:B------:R-:W-:-:S04]  /*b5e0*/  IMAD.WIDE.U32 R4, R5, UR12, RZ ;  /* 0x0000000c05047c25 */ /* 0x000fc8000f8e00ff */
[----:B------:R-:W-:Y:S01]  /*b5f0*/  IMAD.MOV.U32 R4, RZ, RZ, R7 ;  /* 0x000000ffff047224 */ /* 0x000fe200078e0007 */
[----:B------:R-:W-:Y:S01]  /*b600*/  IADD3 RZ, P3, R5, R6, RZ ;  /* 0x0000000605ff7210 */ /* 0x000fe20007f7e0ff */
[----:B------:R-:W-:-:S04]  /*b610*/  IMAD.X R5, RZ, RZ, RZ, P1 ;  /* 0x000000ffff057224 */ /* 0x000fc800008e06ff */
[----:B------:R-:W-:-:S08]  /*b620*/  IMAD.WIDE.U32.X R4, R23, UR13, R4, P3 ;  /* 0x0000000d17047c25 */ /* 0x000fd000098e0404 */
.L_x_301:
[----:B------:R-:W-:Y:S01]  /*b630*/  ISETP.NE.AND P1, PT, R2, 0x1, PT ;  /* 0x000000010200780c */ /* 0x000fe20003f25270 */
[----:B------:R-:W-:Y:S01]  /*b640*/  ULDC UR8, c[0x0][0x648] ;  /* 0x0001920000087ab9 */ /* 0x000fe20000000800 */
[----:B------:R-:W-:Y:S01]  /*b650*/  LOP3.LUT R20, R20, UR6, RZ, 0xc0, !PT ;  /* 0x0000000614147c12 */ /* 0x000fe2000f8ec0ff */
[----:B------:R-:W-:Y:S01]  /*b660*/  IMAD.MOV R22, RZ, RZ, -R22 ;  /* 0x000000ffff167224 */ /* 0x000fe200078e0a16 */
[----:B------:R-:W-:Y:S01]  /*b670*/  SHF.R.U64 R5, R4, UR8, R5 ;  /* 0x0000000804057c19 */ /* 0x000fe20008001205 */
[----:B------:R-:W-:Y:S01]  /*b680*/  ULDC UR8, c[0x0][0x638] ;  /* 0x00018e0000087ab9 */ /* 0x000fe20000000800 */
[----:B------:R-:W-:Y:S01]  /*b690*/  LOP3.LUT R9, R9, UR4, RZ, 0xc0, !PT ;  /* 0x0000000409097c12 */ /* 0x000fe2000f8ec0ff */
[----:B------:R-:W-:Y:S01]  /*b6a0*/  ULDC UR9, c[0x0][0x610] ;  /* 0x0001840000097ab9 */ /* 0x000fe20000000800 */
[----:B------:R-:W-:Y:S02]  /*b6b0*/  IMAD.MOV.U32 R4, RZ, RZ, 0x1 ;  /* 0x00000001ff047424 */ /* 0x000fe400078e00ff */
[----:B------:R-:W-:-:S02]  /*b6c0*/  IMAD.MOV R7, RZ, RZ, -R5 ;  /* 0x000000ffff077224 */ /* 0x000fc400078e0a05 */
[----:B------:R-:W-:Y:S02]  /*b6d0*/  IMAD R20, R5, UR5, R20 ;  /* 0x0000000505147c24 */ /* 0x000fe4000f8e0214 */
[----:B0-----:R-:W-:Y:S02]  /*b6e0*/  @P1 IMAD R15, R21, R22, R14 ;  /* 0x00000016150f1224 */ /* 0x001fe400078e020e */
[----:B------:R-:W-:Y:S01]  /*b6f0*/  IMAD R18, R7, UR8, R18 ;  /* 0x0000000807127c24 */ /* 0x000fe2000f8e0212 */
[----:B------:R-:W-:Y:S01]  /*b700*/  ULDC UR8, c[0x0][0x600] ;  /* 0x0001800000087ab9 */ /* 0x000fe20000000800 */
[----:B------:R-:W-:Y:S02]  /*b710*/  IMAD R15, R20, UR9, R15 ;  /* 0x00000009140f7c24 */ /* 0x000fe4000f8e020f */
[----:B------:R-:W-:-:S05]  /*b720*/  IMAD R18, R18, UR8, R9 ;  /* 0x0000000812127c24 */ /* 0x000fca000f8e0209 */
[----:B------:R-:W-:Y:S02]  /*b730*/  SEL R9, R18, R15, !P1 ;  /* 0x0000000f12097207 */ /* 0x000fe40004800000 */
[----:B------:R-:W-:-:S07]  /*b740*/  SEL R7, R15, R18, !P1 ;  /* 0x000000120f077207 */ /* 0x000fce0004800000 */
.L_x_299:
[----:B------:R-:W-:Y:S05]  /*b750*/  BSYNC B1 ;  /* 0x0000000000017941 */ /* 0x000fea0003800000 */
.L_x_298:
[----:B------:R-:W-:-:S13]  /*b760*/  LOP3.LUT P1, RZ, R4, 0xff, RZ, 0xc0, !PT ;  /* 0x000000ff04ff7812 */ /* 0x000fda000782c0ff */
[----:B------:R-:W-:Y:S05]  /*b770*/  @P1 BRA `(.L_x_302) ;  /* 0xfffffff4001c1947 */ /* 0x000fea000383ffff */
[----:B------:R-:W-:Y:S05]  /*b780*/  BSYNC B0 ;  /* 0x0000000000007941 */ /* 0x000fea0003800000 */
.L_x_290:
[----:B------:R-:W-:-:S03]  /*b790*/  UMOV UR8, 0xffffffff ;  /* 0xffffffff00087882 */ /* 0x000fc60000000000 */
[----:B------:R-:W-:Y:S05]  /*b7a0*/  BRA.DIV UR8, `(.L_x_303) ;  /* 0x00000006083c7947 */ /* 0x000fea000b800000 */
[----:B------:R-:W-:-:S13]  /*b7b0*/  ELECT P6, URZ, PT ;  /* 0x00000000003f782f */ /* 0x000fda00038c0000 */
.L_x_318:
[----:B------:R-:W-:Y:S04]  /*b7c0*/  BSSY B0, `(.L_x_304) ;  /* 0x0000034000007945 */ /* 0x000fe80003800000 */
[----:B------:R-:W-:Y:S05]  /*b7d0*/  @!P6 BRA `(.L_x_305) ;  /* 0x0000000000c8e947 */ /* 0x000fea0003800000 */
[----:B------:R-:W-:-:S04]  /*b7e0*/  LOP3.LUT R19, R19, 0x2, RZ, 0xfc, !PT ;  /* 0x0000000213137812 */ /* 0x000fc800078efcff */
[----:B------:R-:W-:-:S13]  /*b7f0*/  ISETP.NE.AND P0, PT, R19, 0x3, PT ;  /* 0x000000031300780c */ /* 0x000fda0003f05270 */
[----:B------:R-:W-:Y:S05]  /*b800*/  @!P0 BRA `(.L_x_306) ;  /* 0x0000000000048947 */ /* 0x000fea0003800000 */
[----:B------:R-:W-:Y:S01]  /*b810*/  BPT.TRAP 0x1 ;  /* 0x000000040000795c */ /* 0x000fe20000300000 */
.L_x_306:
[----:B------:R-:W0:Y:S01]  /*b820*/  S2R R3, SR_CgaCtaId ;  /* 0x0000000000037919 */ /* 0x000e220000008800 */
[----:B------:R-:W-:-:S04]  /*b830*/  MOV R2, 0x400 ;  /* 0x0000040000027802 */ /* 0x000fc80000000f00 */
[----:B0-----:R-:W-:Y:S02]  /*b840*/  LEA R3, R3, R2, 0x18 ;  /* 0x0000000203037211 */ /* 0x001fe400078ec0ff */
[----:B------:R-:W-:-:S03]  /*b850*/  SHF.L.U32 R2, R0, 0x1f, RZ ;  /* 0x0000001f00027819 */ /* 0x000fc600000006ff */
[----:B------:R-:W-:-:S04]  /*b860*/  VIADD R3, R3, 0x28 ;  /* 0x0000002803037836 */ /* 0x000fc80000000000 */
[C---:B------:R-:W-:Y:S02]  /*b870*/  IMAD R7, R12.reuse, 0x8, R3 ;  /* 0x000000080c077824 */ /* 0x040fe400078e0203 */
[----:B------:R-:W-:Y:S02]  /*b880*/  VIADD R12, R12, 0x1 ;  /* 0x000000010c0c7836 */ /* 0x000fe40000000000 */
[----:B------:R-:W0:Y:S03]  /*b890*/  SYNCS.PHASECHK.TRANS64.TRYWAIT P0, [R7+URZ], R2 ;  /* 0x00000002070075a7 */ /* 0x000e26000800017f */
[----:B------:R-:W-:-:S04]  /*b8a0*/  ISETP.NE.AND P1, PT, R12, 0x5, PT ;  /* 0x000000050c00780c */ /* 0x000fc80003f25270 */
[----:B------:R-:W-:Y:S02]  /*b8b0*/  SEL R5, RZ, 0x1, P1 ;  /* 0x00000001ff057807 */ /* 0x000fe40000800000 */
[----:B------:R-:W-:Y:S02]  /*b8c0*/  SEL R12, R12, RZ, P1 ;  /* 0x000000ff0c0c7207 */ /* 0x000fe40000800000 */
[----:B------:R-:W-:-:S03]  /*b8d0*/  LOP3.LUT R5, R0, R5, RZ, 0x3c, !PT ;  /* 0x0000000500057212 */ /* 0x000fc600078e3cff */
[----:B------:R-:W-:Y:S01]  /*b8e0*/  IMAD R9, R12, 0x8, R3 ;  /* 0x000000080c097824 */ /* 0x000fe200078e0203 */
[----:B------:R-:W-:Y:S01]  /*b8f0*/  SHF.L.U32 R4, R5, 0x1f, RZ ;  /* 0x0000001f05047819 */ /* 0x000fe200000006ff */
[----:B0-----:R-:W-:Y:S06]  /*b900*/  @!P0 BRA `(.L_x_307) ;  /* 0x0000000400048947 */ /* 0x001fec0003800000 */
.L_x_319:
[----:B------:R-:W1:Y:S01]  /*b910*/  SYNCS.PHASECHK.TRANS64.TRYWAIT P0, [R9+URZ], R4 ;  /* 0x00000004090075a7 */ /* 0x000e62000800017f */
[----:B------:R-:W-:-:S05]  /*b920*/  VIADD R0, R12, 0x1 ;  /* 0x000000010c007836 */ /* 0x000fca0000000000 */
[----:B------:R-:W-:-:S04]  /*b930*/  ISETP.NE.AND P1, PT, R0, 0x5, PT ;  /* 0x000000050000780c */ /* 0x000fc80003f25270 */
[----:B0-----:R-:W-:Y:S02]  /*b940*/  SEL R2, RZ, 0x1, P1 ;  /* 0x00000001ff027807 */ /* 0x001fe40000800000 */
[----:B------:R-:W-:Y:S02]  /*b950*/  SEL R0, R0, RZ, P1 ;  /* 0x000000ff00007207 */ /* 0x000fe40000800000 */
[----:B------:R-:W-:-:S03]  /*b960*/  LOP3.LUT R7, R5, R2, RZ, 0x3c, !PT ;  /* 0x0000000205077212 */ /* 0x000fc600078e3cff */
[----:B------:R-:W-:Y:S01]  /*b970*/  IMAD R6, R0, 0x8, R3 ;  /* 0x0000000800067824 */ /* 0x000fe200078e0203 */
[----:B------:R-:W-:Y:S01]  /*b980*/  SHF.L.U32 R5, R7, 0x1f, RZ ;  /* 0x0000001f07057819 */ /* 0x000fe200000006ff */
[----:B-1----:R-:W-:Y:S06]  /*b990*/  @!P0 BRA `(.L_x_308) ;  /* 0x0000000000f48947 */ /* 0x002fec0003800000 */
.L_x_320:
[----:B------:R-:W1:Y:S01]  /*b9a0*/  SYNCS.PHASECHK.TRANS64.TRYWAIT P0, [R6+URZ], R5 ;  /* 0x00000005060075a7 */ /* 0x000e62000800017f */
[----:B------:R-:W-:-:S05]  /*b9b0*/  VIADD R0, R0, 0x1 ;  /* 0x0000000100007836 */ /* 0x000fca0000000000 */
[----:B------:R-:W-:-:S04]  /*b9c0*/  ISETP.NE.AND P1, PT, R0, 0x5, PT ;  /* 0x000000050000780c */ /* 0x000fc80003f25270 */
[----:B------:R-:W-:Y:S02]  /*b9d0*/  SEL R2, RZ, 0x1, P1 ;  /* 0x00000001ff027807 */ /* 0x000fe40000800000 */
[----:B------:R-:W-:Y:S02]  /*b9e0*/  SEL R0, R0, RZ, P1 ;  /* 0x000000ff00007207 */ /* 0x000fe40000800000 */
[----:B------:R-:W-:-:S03]  /*b9f0*/  LOP3.LUT R7, R7, R2, RZ, 0x3c, !PT ;  /* 0x0000000207077212 */ /* 0x000fc600078e3cff */
[----:B0-----:R-:W-:Y:S01]  /*ba00*/  IMAD R9, R0, 0x8, R3 ;  /* 0x0000000800097824 */ /* 0x001fe200078e0203 */
[----:B------:R-:W-:Y:S01]  /*ba10*/  SHF.L.U32 R4, R7, 0x1f, RZ ;  /* 0x0000001f07047819 */ /* 0x000fe200000006ff */
[----:B-1----:R-:W-:Y:S06]  /*ba20*/  @!P0 BRA `(.L_x_309) ;  /* 0x0000000000e48947 */ /* 0x002fec0003800000 */
.L_x_321:
[----:B------:R-:W1:Y:S01]  /*ba30*/  SYNCS.PHASECHK.TRANS64.TRYWAIT P0, [R9+URZ], R4 ;  /* 0x00000004090075a7 */ /* 0x000e62000800017f */
[----:B------:R-:W-:-:S05]  /*ba40*/  VIADD R0, R0, 0x1 ;  /* 0x0000000100007836 */ /* 0x000fca0000000000 */
[----:B------:R-:W-:-:S04]  /*ba50*/  ISETP.NE.AND P1, PT, R0, 0x5, PT ;  /* 0x000000050000780c */ /* 0x000fc80003f25270 */
[----:B------:R-:W-:Y:S02]  /*ba60*/  SEL R2, RZ, 0x1, P1 ;  /* 0x00000001ff027807 */ /* 0x000fe40000800000 */
[----:B------:R-:W-:Y:S02]  /*ba70*/  SEL R0, R0, RZ, P1 ;  /* 0x000000ff00007207 */ /* 0x000fe40000800000 */
[----:B------:R-:W-:Y:S01]  /*ba80*/  LOP3.LUT R2, R7, R2, RZ, 0x3c, !PT ;  /* 0x0000000207027212 */ /* 0x000fe200078e3cff */
[----:B-1----:R-:W-:Y:S06]  /*ba90*/  @!P0 BRA `(.L_x_310) ;  /* 0x0000000000dc8947 */ /* 0x002fec0003800000 */
.L_x_322:
[----:B------:R-:W-:Y:S01]  /*baa0*/  IMAD R3, R0, 0x8, R3 ;  /* 0x0000000800037824 */ /* 0x000fe200078e0203 */
[----:B------:R-:W-:-:S07]  /*bab0*/  SHF.L.U32 R0, R2, 0x1f, RZ ;  /* 0x0000001f02007819 */ /* 0x000fce00000006ff */
.L_x_311:
[----:B--2---:R2:W3:Y:S02]  /*bac0*/  SYNCS.PHASECHK.TRANS64.TRYWAIT P0, [R3+URZ], R0 ;  /* 0x00000000030075a7 */ /* 0x0044e4000800017f */
[----:B---3--:R-:W-:Y:S05]  /*bad0*/  @!P0 NANOSLEEP.SYNCS 0x989680 ;  /* 0x009896800000895d */ /* 0x008fea0003900000 */
[----:B------:R-:W3:Y:S02]  /*bae0*/  @!P0 SYNCS.PHASECHK.TRANS64 P0, [R3+URZ], R0 ;  /* 0x00000000030085a7 */ /* 0x000ee4000800007f */
[----:B---3--:R-:W-:Y:S05]  /*baf0*/  @!P0 BRA `(.L_x_311) ;  /* 0xfffffffc00f08947 */ /* 0x008fea000383ffff */
.L_x_305:
[----:B------:R-:W-:Y:S05]  /*bb00*/  BSYNC B0 ;  /* 0x0000000000007941 */ /* 0x000fea0003800000 */
.L_x_304:
[----:B------:R-:W-:Y:S05]  /*bb10*/  EXIT ;  /* 0x000000000000794d */ /* 0x000fea0003800000 */
.L_x_17:
[----:B---3--:R3:W4:Y:S02]  /*bb20*/  SYNCS.PHASECHK.TRANS64.TRYWAIT P1, [R3+URZ], R0 ;  /* 0x00000000030075a7 */ /* 0x008724000802017f */
[----:B----4-:R-:W-:Y:S05]  /*bb30*/  @!P1 NANOSLEEP.SYNCS 0x989680 ;  /* 0x009896800000995d */ /* 0x010fea0003900000 */
[----:B------:R-:W4:Y:S02]  /*bb40*/  @!P1 SYNCS.PHASECHK.TRANS64 P1, [R3+URZ], R0 ;  /* 0x00000000030095a7 */ /* 0x000f24000802007f */
[----:B----4-:R-:W-:Y:S05]  /*bb50*/  @!P1 BRA `(.L_x_17) ;  /* 0xfffffffc00f09947 */ /* 0x010fea000383ffff */
[----:B------:R-:W-:Y:S05]  /*bb60*/  BRA `(.L_x_16) ;  /* 0xffffff5400b07947 */ /* 0x000fea000383ffff */
.L_x_22:
[----:B-1----:R-:W-:-:S04]  /*bb70*/  IMAD.U32 R4, RZ, RZ, UR9 ;  /* 0x00000009ff047e24 */ /* 0x002fc8000f8e00ff */
[----:B------:R1:W2:Y:S03]  /*bb80*/  SYNCS.PHASECHK.TRANS64.TRYWAIT P1, [R4+URZ], R3 ;  /* 0x00000003040075a7 */ /* 0x0002a6000802017f */
[----:B--2---:R-:W-:Y:S05]  /*bb90*/  @!P1 NANOSLEEP.SYNCS 0x989680 ;  /* 0x009896800000995d */ /* 0x004fea0003900000 */
[----:B------:R-:W2:Y:S02]  /*bba0*/  @!P1 SYNCS.PHASECHK.TRANS64 P1, [R4+URZ], R3 ;  /* 0x00000003040095a7 */ /* 0x000ea4000802007f */
[----:B--2---:R-:W-:Y:S05]  /*bbb0*/  @!P1 BRA `(.L_x_22) ;  /* 0xfffffffc00ec9947 */ /* 0x004fea000383ffff */
[----:B------:R-:W-:Y:S05]  /*bbc0*/  BRA `(.L_x_21) ;  /* 0xffffff5c001c7947 */ /* 0x000fea000383ffff */
.L_x_291:
[----:B------:R-:W-:Y:S01]  /*bbd0*/  BSSY B1, `(.L_x_312) ;  /* 0x0000006000017945 */ /* 0x000fe20003800000 */
[----:B------:R-:W-:-:S07]  /*bbe0*/  IMAD.MOV.U32 R15, RZ, RZ, -0x1 ;  /* 0xffffffffff0f7424 */ /* 0x000fce00078e00ff */
[----:B------:R-:W-:Y:S05]  /*bbf0*/  WARPSYNC.COLLECTIVE R15, `(.L_x_313) ;  /* 0x000000000f0c7348 */ /* 0x000fea0003c00000 */
[----:B------:R-:W-:Y:S02]  /*bc00*/  ELECT P6, UR62, PT ;  /* 0x00000000003e782f */ /* 0x000fe400038c0000 */
[----:B------:R-:W-:Y:S01]  /*bc10*/  MOV R14, UR62 ;  /* 0x0000003e000e7c02 */ /* 0x000fe20008000f00 */
[----:B------:R-:W-:Y:S10]  /*bc20*/  ENDCOLLECTIVE ;  /* 0x000000000000791b */ /* 0x000ff40003800000 */
.L_x_313:
[----:B------:R-:W-:Y:S05]  /*bc30*/  BSYNC B1 ;  /* 0x0000000000017941 */ /* 0x000fea0003800000 */
.L_x_312:
[----:B------:R-:W-:Y:S05]  /*bc40*/  BRA `(.L_x_314) ;  /* 0xffffffec00f47947 */ /* 0x000fea000383ffff */
.L_x_294:
[----:B0-----:R0:W1:Y:S02]  /*bc50*/  SYNCS.PHASECHK.TRANS64.TRYWAIT P1, [R14+URZ+0x28], R7 ;  /* 0x000028070e0075a7 */ /* 0x001064000802017f */
[----:B-1----:R-:W-:Y:S05]  /*bc60*/  @!P1 NANOSLEEP.SYNCS 0x989680 ;  /* 0x009896800000995d */ /* 0x002fea0003900000 */
[----:B------:R-:W1:Y:S02]  /*bc70*/  @!P1 SYNCS.PHASECHK.TRANS64 P1, [R14+URZ+0x28], R7 ;  /* 0x000028070e0095a7 */ /* 0x000e64000802007f */
[----:B-1----:R-:W-:Y:S05]  /*bc80*/  @!P1 BRA `(.L_x_294) ;  /* 0xfffffffc00f09947 */ /* 0x002fea000383ffff */
[----:B------:R-:W-:Y:S05]  /*bc90*/  BRA `(.L_x_315) ;  /* 0xfffffff000287947 */ /* 0x000fea000383ffff */
.L_x_303:
[----:B------:R-:W-:Y:S01]  /*bca0*/  BSSY B0, `(.L_x_316) ;  /* 0x0000006000007945 */ /* 0x000fe20003800000 */
[----:B------:R-:W-:-:S07]  /*bcb0*/  IMAD.MOV.U32 R15, RZ, RZ, -0x1 ;  /* 0xffffffffff0f7424 */ /* 0x000fce00078e00ff */
[----:B------:R-:W-:Y:S05]  /*bcc0*/  WARPSYNC.COLLECTIVE R15, `(.L_x_317) ;  /* 0x000000000f0c7348 */ /* 0x000fea0003c00000 */
[----:B------:R-:W-:Y:S02]  /*bcd0*/  ELECT P6, UR62, PT ;  /* 0x00000000003e782f */ /* 0x000fe400038c0000 */
[----:B------:R-:W-:Y:S01]  /*bce0*/  MOV R14, UR62 ;  /* 0x0000003e000e7c02 */ /* 0x000fe20008000f00 */
[----:B------:R-:W-:Y:S10]  /*bcf0*/  ENDCOLLECTIVE ;  /* 0x000000000000791b */ /* 0x000ff40003800000 */
.L_x_317:
[----:B------:R-:W-:Y:S05]  /*bd00*/  BSYNC B0 ;  /* 0x0000000000007941 */ /* 0x000fea0003800000 */
.L_x_316:
[----:B------:R-:W-:Y:S05]  /*bd10*/  BRA `(.L_x_318) ;  /* 0xfffffff800a87947 */ /* 0x000fea000383ffff */
.L_x_307:
[----:B0-----:R0:W1:Y:S02]  /*bd20*/  SYNCS.PHASECHK.TRANS64.TRYWAIT P0, [R7+URZ], R2 ;  /* 0x00000002070075a7 */ /* 0x001064000800017f */
[----:B-1----:R-:W-:Y:S05]  /*bd30*/  @!P0 NANOSLEEP.SYNCS 0x989680 ;  /* 0x009896800000895d */ /* 0x002fea0003900000 */
[----:B------:R-:W1:Y:S02]  /*bd40*/  @!P0 SYNCS.PHASECHK.TRANS64 P0, [R7+URZ], R2 ;  /* 0x00000002070085a7 */ /* 0x000e64000800007f */
[----:B-1----:R-:W-:Y:S05]  /*bd50*/  @!P0 BRA `(.L_x_307) ;  /* 0xfffffffc00f08947 */ /* 0x002fea000383ffff */
[----:B------:R-:W-:Y:S05]  /*bd60*/  BRA `(.L_x_319) ;  /* 0xfffffff800e87947 */ /* 0x000fea000383ffff */
.L_x_308:
[----:B0-----:R0:W1:Y:S02]  /*bd70*/  SYNCS.PHASECHK.TRANS64.TRYWAIT P0, [R9+URZ], R4 ;  /* 0x00000004090075a7 */ /* 0x001064000800017f */
[----:B-1----:R-:W-:Y:S05]  /*bd80*/  @!P0 NANOSLEEP.SYNCS 0x989680 ;  /* 0x009896800000895d */ /* 0x002fea0003900000 */
[----:B------:R-:W1:Y:S02]  /*bd90*/  @!P0 SYNCS.PHASECHK.TRANS64 P0, [R9+URZ], R4 ;  /* 0x00000004090085a7 */ /* 0x000e64000800007f */
[----:B-1----:R-:W-:Y:S05]  /*bda0*/  @!P0 BRA `(.L_x_308) ;  /* 0xfffffffc00f08947 */ /* 0x002fea000383ffff */
[----:B------:R-:W-:Y:S05]  /*bdb0*/  BRA `(.L_x_320) ;  /* 0xfffffff800f87947 */ /* 0x000fea000383ffff */
.L_x_309:
[----:B0-----:R0:W1:Y:S02]  /*bdc0*/  SYNCS.PHASECHK.TRANS64.TRYWAIT P0, [R6+URZ], R5 ;  /* 0x00000005060075a7 */ /* 0x001064000800017f */
[----:B-1----:R-:W-:Y:S05]  /*bdd0*/  @!P0 NANOSLEEP.SYNCS 0x989680 ;  /* 0x009896800000895d */ /* 0x002fea0003900000 */
[----:B------:R-:W1:Y:S02]  /*bde0*/  @!P0 SYNCS.PHASECHK.TRANS64 P0, [R6+URZ], R5 ;  /* 0x00000005060085a7 */ /* 0x000e64000800007f */
[----:B-1----:R-:W-:Y:S05]  /*bdf0*/  @!P0 BRA `(.L_x_309) ;  /* 0xfffffffc00f08947 */ /* 0x002fea000383ffff */
[----:B------:R-:W-:Y:S05]  /*be00*/  BRA `(.L_x_321) ;  /* 0xfffffffc00087947 */ /* 0x000fea000383ffff */
.L_x_310:
[----:B-1----:R1:W2:Y:S02]  /*be10*/  SYNCS.PHASECHK.TRANS64.TRYWAIT P0, [R9+URZ], R4 ;  /* 0x00000004090075a7 */ /* 0x0022a4000800017f */
[----:B--2---:R-:W-:Y:S05]  /*be20*/  @!P0 NANOSLEEP.SYNCS 0x989680 ;  /* 0x009896800000895d */ /* 0x004fea0003900000 */
[----:B------:R-:W2:Y:S02]  /*be30*/  @!P0 SYNCS.PHASECHK.TRANS64 P0, [R9+URZ], R4 ;  /* 0x00000004090085a7 */ /* 0x000ea4000800007f */
[----:B--2---:R-:W-:Y:S05]  /*be40*/  @!P0 BRA `(.L_x_310) ;  /* 0xfffffffc00f08947 */ /* 0x004fea000383ffff */
[----:B------:R-:W-:Y:S05]  /*be50*/  BRA `(.L_x_322) ;  /* 0xfffffffc00107947 */ /* 0x000fea000383ffff */
.L_x_323:
[----:B------:R-:W-:-:S00]  /*be60*/  BRA `(.L_x_323) ;  /* 0xfffffffc00fc7947 */ /* 0x000fc0000383ffff */
[----:B------:R-:W-:-:S00]  /*be70*/  NOP ;  /* 0x0000000000007918 */ /* 0x000fc00000000000 */
        /* <DEDUP_REMOVED lines=8> */
.L_x_324:


//--------------------- .nv.global.init           --------------------------
	.section	.nv.global.init,"aw",@progbits
.nv.global.init:
	.type		$str$22,@object
	.size		$str$22,($str$23 - $str$22)
$str$22:
        /*0000*/ 	.byte	0x6b, 0x5f, 0x74, 0x69, 0x6c, 0x65, 0x5f, 0x63, 0x6f, 0x75, 0x6e, 0x74, 0x20, 0x3e, 0x3d, 0x20
        /*0010*/ 	.byte	0x31, 0x00
	.type		$str$23,@object
	.size		$str$23,(__unnamed_1 - $str$23)
$str$23:
        /*0012*/ 	.byte	0x2f, 0x74, 0x6d, 0x70, 0x2f, 0x63, 0x75, 0x74, 0x6c, 0x61, 0x73, 0x73, 0x5f, 0x73, 0x77, 0x65
        /*0022*/ 	.byte	0x65, 0x70, 0x5f, 0x73, 0x72, 0x63, 0x2f, 0x69, 0x6e, 0x63, 0x6c, 0x75, 0x64, 0x65, 0x2f, 0x63
        /*0032*/ 	.byte	0x75, 0x74, 0x6c, 0x61, 0x73, 0x73, 0x2f, 0x67, 0x65, 0x6d, 0x6d, 0x2f, 0x63, 0x6f, 0x6c, 0x6c
        /*0042*/ 	.byte	0x65, 0x63, 0x74, 0x69, 0x76, 0x65, 0x2f, 0x73, 0x6d, 0x39, 0x30, 0x5f, 0x6d, 0x6d, 0x61, 0x5f
        /*0052*/ 	.byte	0x74, 0x6d, 0x61, 0x5f, 0x67, 0x6d, 0x6d, 0x61, 0x5f, 0x73, 0x73, 0x5f, 0x77, 0x61, 0x72, 0x70
        /*0062*/ 	.byte	0x73, 0x70, 0x65, 0x63, 0x69, 0x61, 0x6c, 0x69, 0x7a, 0x65, 0x64, 0x2e, 0x68, 0x70, 0x70, 0x00
	.type		__unnamed_1,@object
	.size		__unnamed_1,(.L_0 - __unnamed_1)
__unnamed_1:
        /*0072*/ 	.byte	0x76, 0x6f, 0x69, 0x64, 0x20, 0x63, 0x75, 0x74, 0x6c, 0x61, 0x73, 0x73, 0x3a, 0x3a, 0x67, 0x65
        /* <DEDUP_REMOVED lines=180> */
        /*0bc2*/ 	.byte	0x6e, 0x74, 0x69, 0x74, 0x79, 0x5d, 0x00
.L_0:


//--------------------- .nv.shared._ZN7cutlass13device_kernelINS_4gemm6kernel13GemmUniversalIN4cute5tupleIJiiiiEEENS1_10collective13CollectiveMmaINS1_34MainloopSm90TmaGmmaWarpSpecializedILi5ENS5_IJNS4_1CILi1EEESB_SB_EEENS1_35KernelTmaWarpSpecializedCooperativeEEENS5_IJNSA_ILi128EEENSA_ILi256EEESF_EEENS_10bfloat16_tENS5_IJlSB_lEEESI_SJ_NS4_8TiledMMAINS4_8MMA_AtomIJNS4_4SM904GMMA28MMA_64x256x16_F32BF16BF16_SSILNSN_5MajorE0ELSP_0ELNSN_7ScaleInE1ELSQ_1EEEEEENS4_6LayoutINS5_IJNSA_ILi2EEESB_SB_EEENS5_IJSB_NSA_ILi0EEESW_EEEEENS5_IJNS4_10UnderscoreESZ_SZ_EEEEENS4_13SM90_TMA_LOADENS4_14ComposedLayoutINS4_7SwizzleILi3ELi4ELi3EEENS4_18smem_ptr_flag_bitsILi16EEENST_INS5_IJNSA_ILi8EEENSA_ILi64EEEEEENS5_IJS19_SB_EEEEEEEvNS4_8identityES12_S1D_vS1E_EENS_8epilogue10collective6detail29Sm90TmaWarpSpecializedAdapterINS1H_15DefaultEpilogueISI_SJ_SJ_NS1G_6thread17LinearCombinationISI_Li1EffLNS1L_9ScaleType4KindE0ELNS_15FloatRoundStyleE2ESI_EENS1_15EpilogueDefaultEEEEEvvEEEEvNT_6ParamsE --------------------------
	.section	.nv.shared._ZN7cutlass13device_kernelINS_4gemm6kernel13GemmUniversalIN4cute5tupleIJiiiiEEENS1_10collective13CollectiveMmaINS1_34MainloopSm90TmaGmmaWarpSpecializedILi5ENS5_IJNS4_1CILi1EEESB_SB_EEENS1_35KernelTmaWarpSpecializedCooperativeEEENS5_IJNSA_ILi128EEENSA_ILi256EEESF_EEENS_10bfloat16_tENS5_IJlSB_lEEESI_SJ_NS4_8TiledMMAINS4_8MMA_AtomIJNS4_4SM904GMMA28MMA_64x256x16_F32BF16BF16_SSILNSN_5MajorE0ELSP_0ELNSN_7ScaleInE1ELSQ_1EEEEEENS4_6LayoutINS5_IJNSA_ILi2EEESB_SB_EEENS5_IJSB_NSA_ILi0EEESW_EEEEENS5_IJNS4_10UnderscoreESZ_SZ_EEEEENS4_13SM90_TMA_LOADENS4_14ComposedLayoutINS4_7SwizzleILi3ELi4ELi3EEENS4_18smem_ptr_flag_bitsILi16EEENST_INS5_IJNSA_ILi8EEENSA_ILi64EEEEEENS5_IJS19_SB_EEEEEEEvNS4_8identityES12_S1D_vS1E_EENS_8epilogue10collective6detail29Sm90TmaWarpSpecializedAdapterINS1H_15DefaultEpilogueISI_SJ_SJ_NS1G_6thread17LinearCombinationISI_Li1EffLNS1L_9ScaleType4KindE0ELNS_15FloatRoundStyleE2ESI_EENS1_15EpilogueDefaultEEEEEvvEEEEvNT_6ParamsE,"aw",@nobits
	.sectionflags	@""
	.align	16
	.zero		1024


//--------------------- .nv.shared.reserved.0     --------------------------
	.section	.nv.shared.reserved.0,"aw",@nobits
	.weak		__nv_reservedSMEM_offset_0_alias
	.size		__nv_reservedSMEM_offset_0_alias, 0, 0
	.other		__nv_reservedSMEM_offset_0_alias,@"STO_CUDA_RESERVED_SHARED STV_DEFAULT"
__nv_reservedSMEM_offset_0_alias:
	.zero		0


//--------------------- .nv.global                --------------------------
	.section	.nv.global,"aw",@nobits
.nv.global:
	.type		_ZN40_INTERNAL_3aaeeade_4_k_cu_01e4a843_271834cute1_E,@object
	.size		_ZN40_INTERNAL_3aaeeade_4_k_cu_01e4a843_271834cute1_E,(_ZN40_INTERNAL_3aaeeade_4_k_cu_01e4a843_271834cuda3std3__45__cpo6cbeginE - _ZN40_INTERNAL_3aaeeade_4_k_cu_01e4a843_271834cute1_E)
_ZN40_INTERNAL_3aaeeade_4_k_cu_01e4a843_271834cute1_E:
	.zero		1
	.type		_ZN40_INTERNAL_3aaeeade_4_k_cu_01e4a843_271834cuda3std3__45__cpo6cbeginE,@object
	.size		_ZN40_INTERNAL_3aaeeade_4_k_cu_01e4a843_271834cuda3std3__45__cpo6cbeginE,(_ZN40_INTERNAL_3aaeeade_4_k_cu_01e4a843_271834cuda3std3__48in_placeE - _ZN40_INTERNAL_3aaeeade_4_k_cu_01e4a843_271834cuda3std3__45__cpo6cbeginE)
_ZN40_INTERNAL_3aaeeade_4_k_cu_01e4a843_271834cuda3std3__45__cpo6cbeginE:
	.zero		1
	.type		_ZN40_INTERNAL_3aaeeade_4_k_cu_01e4a843_271834cuda3std3__48in_placeE,@object
	.size		_ZN40_INTERNAL_3aaeeade_4_k_cu_01e4a843_271834cuda3std3__48in_placeE,(_ZN40_INTERNAL_3aaeeade_4_k_cu_01e4a843_271834cuda3std6ranges3__45__cpo9iter_moveE - _ZN40_INTERNAL_3aaeeade_4_k_cu_01e4a843_271834cuda3std3__48in_placeE)
_ZN40_INTERNAL_3aaeeade_4_k_cu_01e4a843_271834cuda3std3__48in_placeE:
	.zero		1
	.type		_ZN40_INTERNAL_3aaeeade_4_k_cu_01e4a843_271834cuda3std6ranges3__45__cpo9iter_moveE,@object
	.size		_ZN40_INTERNAL_3aaeeade_4_k_cu_01e4a843_271834cuda3std6ranges3__45__cpo9iter_moveE,(_ZN40_INTERNAL_3aaeeade_4_k_cu_01e4a843_271834cuda3std3__45__cpo5beginE - _ZN40_INTERNAL_3aaeeade_4_k_cu_01e4a843_271834cuda3std6ranges3__45__cpo9iter_moveE)
_ZN40_INTERNAL_3aaeeade_4_k_cu_01e4a843_271834cuda3std6ranges3__45__cpo9iter_moveE:
	.zero		1
	.type		_ZN40_INTERNAL_3aaeeade_4_k_cu_01e4a843_271834cuda3std3__45__cpo5beginE,@object
	.size		_ZN40_INTERNAL_3aaeeade_4_k_cu_01e4a843_271834cuda3std3__45__cpo5beginE,(_ZN40_INTERNAL_3aaeeade_4_k_cu_01e4a843_271834cuda3std3__442_GLOBAL__N__3aaeeade_4_k_cu_01e4a843_271836ignoreE - _ZN40_INTERNAL_3aaeeade_4_k_cu_01e4a843_271834cuda3std3__45__cpo5beginE)
_ZN40_INTERNAL_3aaeeade_4_k_cu_01e4a843_271834cuda3std3__45__cpo5beginE:
	.zero		1
	.type		_ZN40_INTERNAL_3aaeeade_4_k_cu_01e4a843_271834cuda3std3__442_GLOBAL__N__3aaeeade_4_k_cu_01e4a843_271836ignoreE,@object
	.size		_ZN40_INTERNAL_3aaeeade_4_k_cu_01e4a843_271834cuda3std3__442_GLOBAL__N__3aaeeade_4_k_cu_01e4a843_271836ignoreE,(_ZN40_INTERNAL_3aaeeade_4_k_cu_01e4a843_271834cute7productE - _ZN40_INTERNAL_3aaeeade_4_k_cu_01e4a843_271834cuda3std3__442_GLOBAL__N__3aaeeade_4_k_cu_01e4a843_271836ignoreE)
_ZN40_INTERNAL_3aaeeade_4_k_cu_01e4a843_271834cuda3std3__442_GLOBAL__N__3aaeeade_4_k_cu_01e4a843_271836ignoreE:
	.zero		1
	.type		_ZN40_INTERNAL_3aaeeade_4_k_cu_01e4a843_271834cute7productE,@object
	.size		_ZN40_INTERNAL_3aaeeade_4_k_cu_01e4a843_271834cute7productE,(_ZN40_INTERNAL_3aaeeade_4_k_cu_01e4a843_271834cuda3std3__45__cpo3endE - _ZN40_INTERNAL_3aaeeade_4_k_cu_01e4a843_271834cute7productE)
_ZN40_INTERNAL_3aaeeade_4_k_cu_01e4a843_271834cute7productE:
	.zero		1
	.type		_ZN40_INTERNAL_3aaeeade_4_k_cu_01e4a843_271834cuda3std3__45__cpo3endE,@object
	.size		_ZN40_INTERNAL_3aaeeade_4_k_cu_01e4a843_271834cuda3std3__45__cpo3endE,(_ZN40_INTERNAL_3aaeeade_4_k_cu_01e4a843_271834cuda3std3__419piecewise_constructE - _ZN40_INTERNAL_3aaeeade_4_k_cu_01e4a843_271834cuda3std3__45__cpo3endE)
_ZN40_INTERNAL_3aaeeade_4_k_cu_01e4a843_271834cuda3std3__45__cpo3endE:
	.zero		1
	.type		_ZN40_INTERNAL_3aaeeade_4_k_cu_01e4a843_271834cuda3std3__419piecewise_constructE,@object
	.size		_ZN40_INTERNAL_3aaeeade_4_k_cu_01e4a843_271834cuda3std3__419piecewise_constructE,(_ZN40_INTERNAL_3aaeeade_4_k_cu_01e4a843_271834cuda3std3__45__cpo4cendE - _ZN40_INTERNAL_3aaeeade_4_k_cu_01e4a843_271834cuda3std3__419piecewise_constructE)
_ZN40_INTERNAL_3aaeeade_4_k_cu_01e4a843_271834cuda3std3__419piecewise_constructE:
	.zero		1
	.type		_ZN40_INTERNAL_3aaeeade_4_k_cu_01e4a843_271834cuda3std3__45__cpo4cendE,@object
	.size		_ZN40_INTERNAL_3aaeeade_4_k_cu_01e4a843_271834cuda3std3__45__cpo4cendE,(_ZN40_INTERNAL_3aaeeade_4_k_cu_01e4a843_271834cuda3std6ranges3__45__cpo4swapE - _ZN40_INTERNAL_3aaeeade_4_k_cu_01e4a843_271834cuda3std3__45__cpo4cendE)
_ZN40_INTERNAL_3aaeeade_4_k_cu_01e4a843_271834cuda3std3__45__cpo4cendE:
	.zero		1
	.type		_ZN40_INTERNAL_3aaeeade_4_k_cu_01e4a843_271834cuda3std6ranges3__45__cpo4swapE,@object
	.size		_ZN40_INTERNAL_3aaeeade_4_k_cu_01e4a843_271834cuda3std6ranges3__45__cpo4swapE,(.L_8 - _ZN40_INTERNAL_3aaeeade_4_k_cu_01e4a843_271834cuda3std6ranges3__45__cpo4swapE)
_ZN40_INTERNAL_3aaeeade_4_k_cu_01e4a843_271834cuda3std6ranges3__45__cpo4swapE:
	.zero		1
.L_8:


//--------------------- .nv.constant0._ZN7cutlass13device_kernelINS_4gemm6kernel13GemmUniversalIN4cute5tupleIJiiiiEEENS1_10collective13CollectiveMmaINS1_34MainloopSm90TmaGmmaWarpSpecializedILi5ENS5_IJNS4_1CILi1EEESB_SB_EEENS1_35KernelTmaWarpSpecializedCooperativeEEENS5_IJNSA_ILi128EEENSA_ILi256EEESF_EEENS_10bfloat16_tENS5_IJlSB_lEEESI_SJ_NS4_8TiledMMAINS4_8MMA_AtomIJNS4_4SM904GMMA28MMA_64x256x16_F32BF16BF16_SSILNSN_5MajorE0ELSP_0ELNSN_7ScaleInE1ELSQ_1EEEEEENS4_6LayoutINS5_IJNSA_ILi2EEESB_SB_EEENS5_IJSB_NSA_ILi0EEESW_EEEEENS5_IJNS4_10UnderscoreESZ_SZ_EEEEENS4_13SM90_TMA_LOADENS4_14ComposedLayoutINS4_7SwizzleILi3ELi4ELi3EEENS4_18smem_ptr_flag_bitsILi16EEENST_INS5_IJNSA_ILi8EEENSA_ILi64EEEEEENS5_IJS19_SB_EEEEEEEvNS4_8identityES12_S1D_vS1E_EENS_8epilogue10collective6detail29Sm90TmaWarpSpecializedAdapterINS1H_15DefaultEpilogueISI_SJ_SJ_NS1G_6thread17LinearCombinationISI_Li1EffLNS1L_9ScaleType4KindE0ELNS_15FloatRoundStyleE2ESI_EENS1_15EpilogueDefaultEEEEEvvEEEEvNT_6ParamsE --------------------------
	.section	.nv.constant0._ZN7cutlass13device_kernelINS_4gemm6kernel13GemmUniversalIN4cute5tupleIJiiiiEEENS1_10collective13CollectiveMmaINS1_34MainloopSm90TmaGmmaWarpSpecializedILi5ENS5_IJNS4_1CILi1EEESB_SB_EEENS1_35KernelTmaWarpSpecializedCooperativeEEENS5_IJNSA_ILi128EEENSA_ILi256EEESF_EEENS_10bfloat16_tENS5_IJlSB_lEEESI_SJ_NS4_8TiledMMAINS4_8MMA_AtomIJNS4_4SM904GMMA28MMA_64x256x16_F32BF16BF16_SSILNSN_5MajorE0ELSP_0ELNSN_7ScaleInE1ELSQ_1EEEEEENS4_6LayoutINS5_IJNSA_ILi2EEESB_SB_EEENS5_IJSB_NSA_ILi0EEESW_EEEEENS5_IJNS4_10UnderscoreESZ_SZ_EEEEENS4_13SM90_TMA_LOADENS4_14ComposedLayoutINS4_7SwizzleILi3ELi4ELi3EEENS4_18smem_ptr_flag_bitsILi16EEENST_INS5_IJNSA_ILi8EEENSA_ILi64EEEEEENS5_IJS19_SB_EEEEEEEvNS4_8identityES12_S1D_vS1E_EENS_8epilogue10collective6detail29Sm90TmaWarpSpecializedAdapterINS1H_15DefaultEpilogueISI_SJ_SJ_NS1G_6thread17LinearCombinationISI_Li1EffLNS1L_9ScaleType4KindE0ELNS_15FloatRoundStyleE2ESI_EENS1_15EpilogueDefaultEEEEEvvEEEEvNT_6ParamsE,"a",@progbits
	.sectionflags	@""
	.align	4
.nv.constant0._ZN7cutlass13device_kernelINS_4gemm6kernel13GemmUniversalIN4cute5tupleIJiiiiEEENS1_10collective13CollectiveMmaINS1_34MainloopSm90TmaGmmaWarpSpecializedILi5ENS5_IJNS4_1CILi1EEESB_SB_EEENS1_35KernelTmaWarpSpecializedCooperativeEEENS5_IJNSA_ILi128EEENSA_ILi256EEESF_EEENS_10bfloat16_tENS5_IJlSB_lEEESI_SJ_NS4_8TiledMMAINS4_8MMA_AtomIJNS4_4SM904GMMA28MMA_64x256x16_F32BF16BF16_SSILNSN_5MajorE0ELSP_0ELNSN_7ScaleInE1ELSQ_1EEEEEENS4_6LayoutINS5_IJNSA_ILi2EEESB_SB_EEENS5_IJSB_NSA_ILi0EEESW_EEEEENS5_IJNS4_10UnderscoreESZ_SZ_EEEEENS4_13SM90_TMA_LOADENS4_14ComposedLayoutINS4_7SwizzleILi3ELi4ELi3EEENS4_18smem_ptr_flag_bitsILi16EEENST_INS5_IJNSA_ILi8EEENSA_ILi64EEEEEENS5_IJS19_SB_EEEEEEEvNS4_8identityES12_S1D_vS1E_EENS_8epilogue10collective6detail29Sm90TmaWarpSpecializedAdapterINS1H_15DefaultEpilogueISI_SJ_SJ_NS1G_6thread17LinearCombinationISI_Li1EffLNS1L_9ScaleType4KindE0ELNS_15FloatRoundStyleE2ESI_EENS1_15EpilogueDefaultEEEEEvvEEEEvNT_6ParamsE:
	.zero		1664


//--------------------- SYMBOLS --------------------------

	.type		.nv.reservedSmem.offset0,@object
	.size		.nv.reservedSmem.offset0,0x4
	.type		__assertfail,@function
